//
// Generated by NVIDIA NVVM Compiler
//
// Compiler Build ID: CL-36424714
// Cuda compilation tools, release 13.0, V13.0.88
// Based on NVVM 20.0.0
//

.version 9.0
.target sm_100
.address_size 64

	// .globl	_Z14occludedKernelPdS_Pimm
.global .align 4 .b8 precalc_xorwow_matrix[102400];
.global .align 4 .b8 precalc_xorwow_offset_matrix[102400];
.global .align 4 .b8 mrg32k3aM1[2304];
.global .align 4 .b8 mrg32k3aM2[2304];
.global .align 4 .b8 mrg32k3aM1SubSeq[2016];
.global .align 4 .b8 mrg32k3aM2SubSeq[2016];
.global .align 4 .b8 mrg32k3aM1Seq[2304];
.global .align 4 .b8 mrg32k3aM2Seq[2304];
.const .align 8 .b8 __cr_lgamma_table[72];

.visible .entry _Z14occludedKernelPdS_Pimm(
	.param .u64 .ptr .align 1 _Z14occludedKernelPdS_Pimm_param_0,
	.param .u64 .ptr .align 1 _Z14occludedKernelPdS_Pimm_param_1,
	.param .u64 .ptr .align 1 _Z14occludedKernelPdS_Pimm_param_2,
	.param .u64 _Z14occludedKernelPdS_Pimm_param_3,
	.param .u64 _Z14occludedKernelPdS_Pimm_param_4
)
{
	.reg .pred 	%p<25>;
	.reg .b32 	%r<63>;
	.reg .b32 	%f<3>;
	.reg .b64 	%rd<65>;
	.reg .b64 	%fd<23>;

	ld.param.u64 	%rd22, [_Z14occludedKernelPdS_Pimm_param_0];
	ld.param.u64 	%rd23, [_Z14occludedKernelPdS_Pimm_param_1];
	ld.param.u64 	%rd24, [_Z14occludedKernelPdS_Pimm_param_2];
	ld.param.u64 	%rd25, [_Z14occludedKernelPdS_Pimm_param_3];
	ld.param.u64 	%rd21, [_Z14occludedKernelPdS_Pimm_param_4];
	cvta.to.global.u64 	%rd1, %rd22;
	cvta.to.global.u64 	%rd2, %rd23;
	cvta.to.global.u64 	%rd3, %rd24;
	mov.u32 	%r21, %ctaid.x;
	mov.u32 	%r22, %ntid.x;
	mov.u32 	%r23, %tid.x;
	mad.lo.s32 	%r24, %r21, %r22, %r23;
	cvt.u64.u32 	%rd61, %r24;
	mul.lo.s64 	%rd5, %rd21, %rd25;
	setp.le.u64 	%p1, %rd5, %rd61;
	@%p1 bra 	$L__BB0_36;
	cvt.rn.f32.u64 	%f1, %rd21;
	sqrt.rn.f32 	%f2, %f1;
	cvt.rzi.s32.f32 	%r25, %f2;
	add.s32 	%r1, %r25, -1;
	cvt.s64.s32 	%rd6, %r25;
	cvt.u32.u64 	%r26, %rd21;
$L__BB0_2:
	or.b64  	%rd26, %rd61, %rd21;
	and.b64  	%rd27, %rd26, -4294967296;
	setp.ne.s64 	%p2, %rd27, 0;
	@%p2 bra 	$L__BB0_4;
	cvt.u32.u64 	%r27, %rd61;
	rem.u32 	%r28, %r27, %r26;
	cvt.u64.u32 	%rd62, %r28;
	bra.uni 	$L__BB0_5;
$L__BB0_4:
	rem.u64 	%rd62, %rd61, %rd21;
$L__BB0_5:
	sub.s64 	%rd11, %rd61, %rd62;
	shl.b64 	%rd28, %rd61, 2;
	add.s64 	%rd29, %rd3, %rd28;
	ld.global.u32 	%r29, [%rd29];
	setp.ne.s32 	%p3, %r29, 1;
	@%p3 bra 	$L__BB0_34;
	cvt.u32.u64 	%r2, %rd61;
	mov.u32 	%r55, %r2;
$L__BB0_7:
	add.s32 	%r55, %r55, -1;
	cvt.s64.s32 	%rd12, %r55;
	setp.gt.u64 	%p4, %rd11, %rd12;
	@%p4 bra 	$L__BB0_10;
	cvt.u32.u64 	%r30, %rd12;
	cvt.u32.u64 	%r31, %rd6;
	rem.s32 	%r32, %r30, %r31;
	setp.eq.s32 	%p5, %r32, %r1;
	@%p5 bra 	$L__BB0_10;
	shl.b64 	%rd33, %rd12, 2;
	add.s64 	%rd34, %rd3, %rd33;
	ld.global.u32 	%r33, [%rd34];
	setp.eq.s32 	%p6, %r33, 1;
	@%p6 bra 	$L__BB0_7;
$L__BB0_10:
	mov.u32 	%r56, %r2;
$L__BB0_11:
	mov.u32 	%r5, %r56;
	add.s32 	%r56, %r5, 1;
	cvt.s64.s32 	%rd13, %r56;
	add.s64 	%rd35, %rd11, %rd6;
	setp.le.u64 	%p7, %rd35, %rd13;
	@%p7 bra 	$L__BB0_14;
	cvt.u32.u64 	%r34, %rd6;
	cvt.u32.u64 	%r35, %rd13;
	rem.s32 	%r36, %r35, %r34;
	setp.eq.s32 	%p8, %r36, 0;
	@%p8 bra 	$L__BB0_14;
	mul.wide.s32 	%rd36, %r5, 4;
	add.s64 	%rd37, %rd3, %rd36;
	ld.global.u32 	%r37, [%rd37+4];
	setp.eq.s32 	%p9, %r37, 1;
	@%p9 bra 	$L__BB0_11;
$L__BB0_14:
	mov.u32 	%r57, %r2;
$L__BB0_15:
	cvt.u32.u64 	%r38, %rd6;
	sub.s32 	%r57, %r57, %r38;
	cvt.s64.s32 	%rd14, %r57;
	setp.gt.u64 	%p10, %rd11, %rd14;
	@%p10 bra 	$L__BB0_17;
	shl.b64 	%rd38, %rd14, 2;
	add.s64 	%rd39, %rd3, %rd38;
	ld.global.u32 	%r39, [%rd39];
	setp.eq.s32 	%p11, %r39, 1;
	@%p11 bra 	$L__BB0_15;
$L__BB0_17:
	add.s32 	%r58, %r38, %r2;
	cvt.s64.s32 	%rd64, %r58;
	add.s64 	%rd16, %rd11, %rd21;
	setp.le.u64 	%p12, %rd16, %rd64;
	@%p12 bra 	$L__BB0_20;
	bra.uni 	$L__BB0_19;
$L__BB0_18:
	cvt.s64.s32 	%rd64, %r58;
	setp.le.u64 	%p14, %rd16, %rd64;
	@%p14 bra 	$L__BB0_20;
$L__BB0_19:
	cvt.u32.u64 	%r41, %rd6;
	shl.b64 	%rd40, %rd64, 2;
	add.s64 	%rd41, %rd3, %rd40;
	ld.global.u32 	%r42, [%rd41];
	setp.eq.s32 	%p13, %r42, 1;
	add.s32 	%r58, %r58, %r41;
	@%p13 bra 	$L__BB0_18;
$L__BB0_20:
	cvt.u32.u64 	%r44, %rd12;
	setp.lt.s32 	%p15, %r44, 0;
	mov.b32 	%r60, 0;
	mov.f64 	%fd20, 0d0000000000000000;
	@%p15 bra 	$L__BB0_23;
	mul.wide.u32 	%rd42, %r44, 4;
	add.s64 	%rd43, %rd3, %rd42;
	ld.global.u32 	%r46, [%rd43];
	setp.ne.s32 	%p16, %r46, 0;
	@%p16 bra 	$L__BB0_23;
	mul.wide.u32 	%rd44, %r44, 8;
	add.s64 	%rd45, %rd2, %rd44;
	ld.global.f64 	%fd12, [%rd45];
	add.f64 	%fd20, %fd12, 0d0000000000000000;
	mov.b32 	%r60, 1;
$L__BB0_23:
	setp.le.u64 	%p17, %rd21, %rd13;
	@%p17 bra 	$L__BB0_26;
	mul.wide.s32 	%rd46, %r5, 4;
	add.s64 	%rd47, %rd3, %rd46;
	ld.global.u32 	%r48, [%rd47+4];
	setp.ne.s32 	%p18, %r48, 0;
	@%p18 bra 	$L__BB0_26;
	mul.wide.s32 	%rd48, %r5, 8;
	add.s64 	%rd49, %rd2, %rd48;
	ld.global.f64 	%fd13, [%rd49+8];
	add.f64 	%fd20, %fd20, %fd13;
	add.s32 	%r60, %r60, 1;
$L__BB0_26:
	cvt.u32.u64 	%r49, %rd14;
	setp.lt.s32 	%p19, %r49, 0;
	@%p19 bra 	$L__BB0_29;
	mul.wide.u32 	%rd50, %r49, 4;
	add.s64 	%rd51, %rd3, %rd50;
	ld.global.u32 	%r50, [%rd51];
	setp.ne.s32 	%p20, %r50, 0;
	@%p20 bra 	$L__BB0_29;
	mul.wide.u32 	%rd52, %r49, 8;
	add.s64 	%rd53, %rd2, %rd52;
	ld.global.f64 	%fd14, [%rd53];
	add.f64 	%fd20, %fd20, %fd14;
	add.s32 	%r60, %r60, 1;
$L__BB0_29:
	setp.le.u64 	%p21, %rd21, %rd64;
	@%p21 bra 	$L__BB0_32;
	shl.b64 	%rd54, %rd64, 2;
	add.s64 	%rd55, %rd3, %rd54;
	ld.global.u32 	%r51, [%rd55];
	setp.ne.s32 	%p22, %r51, 0;
	@%p22 bra 	$L__BB0_32;
	shl.b64 	%rd56, %rd64, 3;
	add.s64 	%rd57, %rd2, %rd56;
	ld.global.f64 	%fd15, [%rd57];
	add.f64 	%fd20, %fd20, %fd15;
	add.s32 	%r60, %r60, 1;
	bra.uni 	$L__BB0_33;
$L__BB0_32:
	setp.eq.s32 	%p23, %r60, 0;
	@%p23 bra 	$L__BB0_35;
$L__BB0_33:
	cvt.rn.f64.u32 	%fd16, %r60;
	div.rn.f64 	%fd17, %fd20, %fd16;
	shl.b64 	%rd58, %rd61, 3;
	add.s64 	%rd59, %rd1, %rd58;
	st.global.f64 	[%rd59], %fd17;
	bra.uni 	$L__BB0_35;
$L__BB0_34:
	shl.b64 	%rd30, %rd61, 3;
	add.s64 	%rd31, %rd2, %rd30;
	ld.global.f64 	%fd9, [%rd31];
	add.s64 	%rd32, %rd1, %rd30;
	st.global.f64 	[%rd32], %fd9;
$L__BB0_35:
	mov.u32 	%r52, %ntid.x;
	mov.u32 	%r53, %nctaid.x;
	mul.lo.s32 	%r54, %r52, %r53;
	cvt.u64.u32 	%rd60, %r54;
	add.s64 	%rd61, %rd61, %rd60;
	setp.lt.u64 	%p24, %rd61, %rd5;
	@%p24 bra 	$L__BB0_2;
$L__BB0_36:
	ret;

}
	// .globl	_Z16createMaskKernelPimm
.visible .entry _Z16createMaskKernelPimm(
	.param .u64 .ptr .align 1 _Z16createMaskKernelPimm_param_0,
	.param .u64 _Z16createMaskKernelPimm_param_1,
	.param .u64 _Z16createMaskKernelPimm_param_2
)
{
	.local .align 8 .b8 	__local_depot1[48];
	.reg .b64 	%SP;
	.reg .b64 	%SPL;
	.reg .pred 	%p<66>;
	.reg .b32 	%r<1216>;
	.reg .b32 	%f<3>;
	.reg .b64 	%rd<35>;

	mov.u64 	%SPL, __local_depot1;
	ld.param.u64 	%rd15, [_Z16createMaskKernelPimm_param_0];
	ld.param.u64 	%rd16, [_Z16createMaskKernelPimm_param_1];
	ld.param.u64 	%rd17, [_Z16createMaskKernelPimm_param_2];
	mov.u32 	%r547, %ctaid.x;
	mov.u32 	%r1, %ntid.x;
	mov.u32 	%r548, %tid.x;
	mad.lo.s32 	%r549, %r547, %r1, %r548;
	cvt.u64.u32 	%rd33, %r549;
	mul.lo.s64 	%rd2, %rd17, %rd16;
	setp.le.u64 	%p1, %rd2, %rd33;
	@%p1 bra 	$L__BB1_118;
	add.u64 	%rd3, %SPL, 0;
	mov.u32 	%r550, %nctaid.x;
	mul.lo.s32 	%r551, %r1, %r550;
	cvt.u64.u32 	%rd4, %r551;
	cvta.to.global.u64 	%rd5, %rd15;
$L__BB1_2:
	mov.b32 	%r946, 1969363375;
	st.local.u32 	[%rd3+4], %r946;
	mov.b32 	%r944, -123459836;
	mov.b32 	%r945, 2073827711;
	st.local.v2.u32 	[%rd3+8], {%r945, %r944};
	mov.b32 	%r942, 1851689907;
	mov.b32 	%r943, -589760388;
	st.local.v2.u32 	[%rd3+16], {%r943, %r942};
	setp.eq.s64 	%p2, %rd33, 0;
	@%p2 bra 	$L__BB1_117;
	mov.b32 	%r929, 0;
	mov.b32 	%r946, 1969363375;
	mov.b32 	%r945, 2073827711;
	mov.b32 	%r944, -123459836;
	mov.b32 	%r943, -589760388;
	mov.b32 	%r942, 1851689907;
	mov.u64 	%rd34, %rd33;
$L__BB1_4:
	mov.u64 	%rd7, %rd34;
	and.b64  	%rd8, %rd7, 3;
	setp.eq.s64 	%p3, %rd8, 0;
	@%p3 bra 	$L__BB1_116;
	mul.wide.u32 	%rd19, %r929, 3200;
	mov.u64 	%rd20, precalc_xorwow_matrix;
	add.s64 	%rd9, %rd20, %rd19;
	mov.b32 	%r942, 0;
	mov.u32 	%r943, %r942;
	mov.u32 	%r944, %r942;
	mov.u32 	%r945, %r942;
	mov.u32 	%r946, %r942;
	mov.u32 	%r935, %r942;
$L__BB1_6:
	mul.wide.u32 	%rd21, %r935, 4;
	add.s64 	%rd22, %rd3, %rd21;
	ld.local.u32 	%r14, [%rd22+4];
	shl.b32 	%r15, %r935, 5;
	mov.b32 	%r941, 0;
$L__BB1_7:
	.pragma "nounroll";
	shr.u32 	%r565, %r14, %r941;
	and.b32  	%r566, %r565, 1;
	setp.eq.b32 	%p4, %r566, 1;
	not.pred 	%p5, %p4;
	add.s32 	%r567, %r15, %r941;
	mul.lo.s32 	%r568, %r567, 5;
	mul.wide.u32 	%rd23, %r568, 4;
	add.s64 	%rd10, %rd9, %rd23;
	@%p5 bra 	$L__BB1_9;
	ld.global.u32 	%r569, [%rd10];
	xor.b32  	%r946, %r946, %r569;
	ld.global.u32 	%r570, [%rd10+4];
	xor.b32  	%r945, %r945, %r570;
	ld.global.u32 	%r571, [%rd10+8];
	xor.b32  	%r944, %r944, %r571;
	ld.global.u32 	%r572, [%rd10+12];
	xor.b32  	%r943, %r943, %r572;
	ld.global.u32 	%r573, [%rd10+16];
	xor.b32  	%r942, %r942, %r573;
$L__BB1_9:
	and.b32  	%r575, %r565, 2;
	setp.eq.s32 	%p6, %r575, 0;
	@%p6 bra 	$L__BB1_11;
	ld.global.u32 	%r576, [%rd10+20];
	xor.b32  	%r946, %r946, %r576;
	ld.global.u32 	%r577, [%rd10+24];
	xor.b32  	%r945, %r945, %r577;
	ld.global.u32 	%r578, [%rd10+28];
	xor.b32  	%r944, %r944, %r578;
	ld.global.u32 	%r579, [%rd10+32];
	xor.b32  	%r943, %r943, %r579;
	ld.global.u32 	%r580, [%rd10+36];
	xor.b32  	%r942, %r942, %r580;
$L__BB1_11:
	and.b32  	%r582, %r565, 4;
	setp.eq.s32 	%p7, %r582, 0;
	@%p7 bra 	$L__BB1_13;
	ld.global.u32 	%r583, [%rd10+40];
	xor.b32  	%r946, %r946, %r583;
	ld.global.u32 	%r584, [%rd10+44];
	xor.b32  	%r945, %r945, %r584;
	ld.global.u32 	%r585, [%rd10+48];
	xor.b32  	%r944, %r944, %r585;
	ld.global.u32 	%r586, [%rd10+52];
	xor.b32  	%r943, %r943, %r586;
	ld.global.u32 	%r587, [%rd10+56];
	xor.b32  	%r942, %r942, %r587;
$L__BB1_13:
	and.b32  	%r589, %r565, 8;
	setp.eq.s32 	%p8, %r589, 0;
	@%p8 bra 	$L__BB1_15;
	ld.global.u32 	%r590, [%rd10+60];
	xor.b32  	%r946, %r946, %r590;
	ld.global.u32 	%r591, [%rd10+64];
	xor.b32  	%r945, %r945, %r591;
	ld.global.u32 	%r592, [%rd10+68];
	xor.b32  	%r944, %r944, %r592;
	ld.global.u32 	%r593, [%rd10+72];
	xor.b32  	%r943, %r943, %r593;
	ld.global.u32 	%r594, [%rd10+76];
	xor.b32  	%r942, %r942, %r594;
$L__BB1_15:
	and.b32  	%r596, %r565, 16;
	setp.eq.s32 	%p9, %r596, 0;
	@%p9 bra 	$L__BB1_17;
	ld.global.u32 	%r597, [%rd10+80];
	xor.b32  	%r946, %r946, %r597;
	ld.global.u32 	%r598, [%rd10+84];
	xor.b32  	%r945, %r945, %r598;
	ld.global.u32 	%r599, [%rd10+88];
	xor.b32  	%r944, %r944, %r599;
	ld.global.u32 	%r600, [%rd10+92];
	xor.b32  	%r943, %r943, %r600;
	ld.global.u32 	%r601, [%rd10+96];
	xor.b32  	%r942, %r942, %r601;
$L__BB1_17:
	and.b32  	%r603, %r565, 32;
	setp.eq.s32 	%p10, %r603, 0;
	@%p10 bra 	$L__BB1_19;
	ld.global.u32 	%r604, [%rd10+100];
	xor.b32  	%r946, %r946, %r604;
	ld.global.u32 	%r605, [%rd10+104];
	xor.b32  	%r945, %r945, %r605;
	ld.global.u32 	%r606, [%rd10+108];
	xor.b32  	%r944, %r944, %r606;
	ld.global.u32 	%r607, [%rd10+112];
	xor.b32  	%r943, %r943, %r607;
	ld.global.u32 	%r608, [%rd10+116];
	xor.b32  	%r942, %r942, %r608;
$L__BB1_19:
	and.b32  	%r610, %r565, 64;
	setp.eq.s32 	%p11, %r610, 0;
	@%p11 bra 	$L__BB1_21;
	ld.global.u32 	%r611, [%rd10+120];
	xor.b32  	%r946, %r946, %r611;
	ld.global.u32 	%r612, [%rd10+124];
	xor.b32  	%r945, %r945, %r612;
	ld.global.u32 	%r613, [%rd10+128];
	xor.b32  	%r944, %r944, %r613;
	ld.global.u32 	%r614, [%rd10+132];
	xor.b32  	%r943, %r943, %r614;
	ld.global.u32 	%r615, [%rd10+136];
	xor.b32  	%r942, %r942, %r615;
$L__BB1_21:
	and.b32  	%r617, %r565, 128;
	setp.eq.s32 	%p12, %r617, 0;
	@%p12 bra 	$L__BB1_23;
	ld.global.u32 	%r618, [%rd10+140];
	xor.b32  	%r946, %r946, %r618;
	ld.global.u32 	%r619, [%rd10+144];
	xor.b32  	%r945, %r945, %r619;
	ld.global.u32 	%r620, [%rd10+148];
	xor.b32  	%r944, %r944, %r620;
	ld.global.u32 	%r621, [%rd10+152];
	xor.b32  	%r943, %r943, %r621;
	ld.global.u32 	%r622, [%rd10+156];
	xor.b32  	%r942, %r942, %r622;
$L__BB1_23:
	and.b32  	%r624, %r565, 256;
	setp.eq.s32 	%p13, %r624, 0;
	@%p13 bra 	$L__BB1_25;
	ld.global.u32 	%r625, [%rd10+160];
	xor.b32  	%r946, %r946, %r625;
	ld.global.u32 	%r626, [%rd10+164];
	xor.b32  	%r945, %r945, %r626;
	ld.global.u32 	%r627, [%rd10+168];
	xor.b32  	%r944, %r944, %r627;
	ld.global.u32 	%r628, [%rd10+172];
	xor.b32  	%r943, %r943, %r628;
	ld.global.u32 	%r629, [%rd10+176];
	xor.b32  	%r942, %r942, %r629;
$L__BB1_25:
	and.b32  	%r631, %r565, 512;
	setp.eq.s32 	%p14, %r631, 0;
	@%p14 bra 	$L__BB1_27;
	ld.global.u32 	%r632, [%rd10+180];
	xor.b32  	%r946, %r946, %r632;
	ld.global.u32 	%r633, [%rd10+184];
	xor.b32  	%r945, %r945, %r633;
	ld.global.u32 	%r634, [%rd10+188];
	xor.b32  	%r944, %r944, %r634;
	ld.global.u32 	%r635, [%rd10+192];
	xor.b32  	%r943, %r943, %r635;
	ld.global.u32 	%r636, [%rd10+196];
	xor.b32  	%r942, %r942, %r636;
$L__BB1_27:
	and.b32  	%r638, %r565, 1024;
	setp.eq.s32 	%p15, %r638, 0;
	@%p15 bra 	$L__BB1_29;
	ld.global.u32 	%r639, [%rd10+200];
	xor.b32  	%r946, %r946, %r639;
	ld.global.u32 	%r640, [%rd10+204];
	xor.b32  	%r945, %r945, %r640;
	ld.global.u32 	%r641, [%rd10+208];
	xor.b32  	%r944, %r944, %r641;
	ld.global.u32 	%r642, [%rd10+212];
	xor.b32  	%r943, %r943, %r642;
	ld.global.u32 	%r643, [%rd10+216];
	xor.b32  	%r942, %r942, %r643;
$L__BB1_29:
	and.b32  	%r645, %r565, 2048;
	setp.eq.s32 	%p16, %r645, 0;
	@%p16 bra 	$L__BB1_31;
	ld.global.u32 	%r646, [%rd10+220];
	xor.b32  	%r946, %r946, %r646;
	ld.global.u32 	%r647, [%rd10+224];
	xor.b32  	%r945, %r945, %r647;
	ld.global.u32 	%r648, [%rd10+228];
	xor.b32  	%r944, %r944, %r648;
	ld.global.u32 	%r649, [%rd10+232];
	xor.b32  	%r943, %r943, %r649;
	ld.global.u32 	%r650, [%rd10+236];
	xor.b32  	%r942, %r942, %r650;
$L__BB1_31:
	and.b32  	%r652, %r565, 4096;
	setp.eq.s32 	%p17, %r652, 0;
	@%p17 bra 	$L__BB1_33;
	ld.global.u32 	%r653, [%rd10+240];
	xor.b32  	%r946, %r946, %r653;
	ld.global.u32 	%r654, [%rd10+244];
	xor.b32  	%r945, %r945, %r654;
	ld.global.u32 	%r655, [%rd10+248];
	xor.b32  	%r944, %r944, %r655;
	ld.global.u32 	%r656, [%rd10+252];
	xor.b32  	%r943, %r943, %r656;
	ld.global.u32 	%r657, [%rd10+256];
	xor.b32  	%r942, %r942, %r657;
$L__BB1_33:
	and.b32  	%r659, %r565, 8192;
	setp.eq.s32 	%p18, %r659, 0;
	@%p18 bra 	$L__BB1_35;
	ld.global.u32 	%r660, [%rd10+260];
	xor.b32  	%r946, %r946, %r660;
	ld.global.u32 	%r661, [%rd10+264];
	xor.b32  	%r945, %r945, %r661;
	ld.global.u32 	%r662, [%rd10+268];
	xor.b32  	%r944, %r944, %r662;
	ld.global.u32 	%r663, [%rd10+272];
	xor.b32  	%r943, %r943, %r663;
	ld.global.u32 	%r664, [%rd10+276];
	xor.b32  	%r942, %r942, %r664;
$L__BB1_35:
	and.b32  	%r666, %r565, 16384;
	setp.eq.s32 	%p19, %r666, 0;
	@%p19 bra 	$L__BB1_37;
	ld.global.u32 	%r667, [%rd10+280];
	xor.b32  	%r946, %r946, %r667;
	ld.global.u32 	%r668, [%rd10+284];
	xor.b32  	%r945, %r945, %r668;
	ld.global.u32 	%r669, [%rd10+288];
	xor.b32  	%r944, %r944, %r669;
	ld.global.u32 	%r670, [%rd10+292];
	xor.b32  	%r943, %r943, %r670;
	ld.global.u32 	%r671, [%rd10+296];
	xor.b32  	%r942, %r942, %r671;
$L__BB1_37:
	and.b32  	%r673, %r565, 32768;
	setp.eq.s32 	%p20, %r673, 0;
	@%p20 bra 	$L__BB1_39;
	ld.global.u32 	%r674, [%rd10+300];
	xor.b32  	%r946, %r946, %r674;
	ld.global.u32 	%r675, [%rd10+304];
	xor.b32  	%r945, %r945, %r675;
	ld.global.u32 	%r676, [%rd10+308];
	xor.b32  	%r944, %r944, %r676;
	ld.global.u32 	%r677, [%rd10+312];
	xor.b32  	%r943, %r943, %r677;
	ld.global.u32 	%r678, [%rd10+316];
	xor.b32  	%r942, %r942, %r678;
$L__BB1_39:
	add.s32 	%r941, %r941, 16;
	setp.ne.s32 	%p21, %r941, 32;
	@%p21 bra 	$L__BB1_7;
	mad.lo.s32 	%r679, %r935, -31, %r15;
	add.s32 	%r935, %r679, 1;
	setp.ne.s32 	%p22, %r935, 5;
	@%p22 bra 	$L__BB1_6;
	st.local.u32 	[%rd3+4], %r946;
	st.local.v2.u32 	[%rd3+8], {%r945, %r944};
	st.local.v2.u32 	[%rd3+16], {%r943, %r942};
	setp.eq.s64 	%p23, %rd8, 1;
	@%p23 bra 	$L__BB1_116;
	mov.b32 	%r942, 0;
	mov.u32 	%r943, %r942;
	mov.u32 	%r944, %r942;
	mov.u32 	%r945, %r942;
	mov.u32 	%r946, %r942;
	mov.u32 	%r1027, %r942;
$L__BB1_43:
	mul.wide.u32 	%rd24, %r1027, 4;
	add.s64 	%rd25, %rd3, %rd24;
	ld.local.u32 	%r190, [%rd25+4];
	shl.b32 	%r191, %r1027, 5;
	mov.b32 	%r1033, 0;
$L__BB1_44:
	.pragma "nounroll";
	shr.u32 	%r682, %r190, %r1033;
	and.b32  	%r683, %r682, 1;
	setp.eq.b32 	%p24, %r683, 1;
	not.pred 	%p25, %p24;
	add.s32 	%r684, %r191, %r1033;
	mul.lo.s32 	%r685, %r684, 5;
	mul.wide.u32 	%rd26, %r685, 4;
	add.s64 	%rd11, %rd9, %rd26;
	@%p25 bra 	$L__BB1_46;
	ld.global.u32 	%r686, [%rd11];
	xor.b32  	%r946, %r946, %r686;
	ld.global.u32 	%r687, [%rd11+4];
	xor.b32  	%r945, %r945, %r687;
	ld.global.u32 	%r688, [%rd11+8];
	xor.b32  	%r944, %r944, %r688;
	ld.global.u32 	%r689, [%rd11+12];
	xor.b32  	%r943, %r943, %r689;
	ld.global.u32 	%r690, [%rd11+16];
	xor.b32  	%r942, %r942, %r690;
$L__BB1_46:
	and.b32  	%r692, %r682, 2;
	setp.eq.s32 	%p26, %r692, 0;
	@%p26 bra 	$L__BB1_48;
	ld.global.u32 	%r693, [%rd11+20];
	xor.b32  	%r946, %r946, %r693;
	ld.global.u32 	%r694, [%rd11+24];
	xor.b32  	%r945, %r945, %r694;
	ld.global.u32 	%r695, [%rd11+28];
	xor.b32  	%r944, %r944, %r695;
	ld.global.u32 	%r696, [%rd11+32];
	xor.b32  	%r943, %r943, %r696;
	ld.global.u32 	%r697, [%rd11+36];
	xor.b32  	%r942, %r942, %r697;
$L__BB1_48:
	and.b32  	%r699, %r682, 4;
	setp.eq.s32 	%p27, %r699, 0;
	@%p27 bra 	$L__BB1_50;
	ld.global.u32 	%r700, [%rd11+40];
	xor.b32  	%r946, %r946, %r700;
	ld.global.u32 	%r701, [%rd11+44];
	xor.b32  	%r945, %r945, %r701;
	ld.global.u32 	%r702, [%rd11+48];
	xor.b32  	%r944, %r944, %r702;
	ld.global.u32 	%r703, [%rd11+52];
	xor.b32  	%r943, %r943, %r703;
	ld.global.u32 	%r704, [%rd11+56];
	xor.b32  	%r942, %r942, %r704;
$L__BB1_50:
	and.b32  	%r706, %r682, 8;
	setp.eq.s32 	%p28, %r706, 0;
	@%p28 bra 	$L__BB1_52;
	ld.global.u32 	%r707, [%rd11+60];
	xor.b32  	%r946, %r946, %r707;
	ld.global.u32 	%r708, [%rd11+64];
	xor.b32  	%r945, %r945, %r708;
	ld.global.u32 	%r709, [%rd11+68];
	xor.b32  	%r944, %r944, %r709;
	ld.global.u32 	%r710, [%rd11+72];
	xor.b32  	%r943, %r943, %r710;
	ld.global.u32 	%r711, [%rd11+76];
	xor.b32  	%r942, %r942, %r711;
$L__BB1_52:
	and.b32  	%r713, %r682, 16;
	setp.eq.s32 	%p29, %r713, 0;
	@%p29 bra 	$L__BB1_54;
	ld.global.u32 	%r714, [%rd11+80];
	xor.b32  	%r946, %r946, %r714;
	ld.global.u32 	%r715, [%rd11+84];
	xor.b32  	%r945, %r945, %r715;
	ld.global.u32 	%r716, [%rd11+88];
	xor.b32  	%r944, %r944, %r716;
	ld.global.u32 	%r717, [%rd11+92];
	xor.b32  	%r943, %r943, %r717;
	ld.global.u32 	%r718, [%rd11+96];
	xor.b32  	%r942, %r942, %r718;
$L__BB1_54:
	and.b32  	%r720, %r682, 32;
	setp.eq.s32 	%p30, %r720, 0;
	@%p30 bra 	$L__BB1_56;
	ld.global.u32 	%r721, [%rd11+100];
	xor.b32  	%r946, %r946, %r721;
	ld.global.u32 	%r722, [%rd11+104];
	xor.b32  	%r945, %r945, %r722;
	ld.global.u32 	%r723, [%rd11+108];
	xor.b32  	%r944, %r944, %r723;
	ld.global.u32 	%r724, [%rd11+112];
	xor.b32  	%r943, %r943, %r724;
	ld.global.u32 	%r725, [%rd11+116];
	xor.b32  	%r942, %r942, %r725;
$L__BB1_56:
	and.b32  	%r727, %r682, 64;
	setp.eq.s32 	%p31, %r727, 0;
	@%p31 bra 	$L__BB1_58;
	ld.global.u32 	%r728, [%rd11+120];
	xor.b32  	%r946, %r946, %r728;
	ld.global.u32 	%r729, [%rd11+124];
	xor.b32  	%r945, %r945, %r729;
	ld.global.u32 	%r730, [%rd11+128];
	xor.b32  	%r944, %r944, %r730;
	ld.global.u32 	%r731, [%rd11+132];
	xor.b32  	%r943, %r943, %r731;
	ld.global.u32 	%r732, [%rd11+136];
	xor.b32  	%r942, %r942, %r732;
$L__BB1_58:
	and.b32  	%r734, %r682, 128;
	setp.eq.s32 	%p32, %r734, 0;
	@%p32 bra 	$L__BB1_60;
	ld.global.u32 	%r735, [%rd11+140];
	xor.b32  	%r946, %r946, %r735;
	ld.global.u32 	%r736, [%rd11+144];
	xor.b32  	%r945, %r945, %r736;
	ld.global.u32 	%r737, [%rd11+148];
	xor.b32  	%r944, %r944, %r737;
	ld.global.u32 	%r738, [%rd11+152];
	xor.b32  	%r943, %r943, %r738;
	ld.global.u32 	%r739, [%rd11+156];
	xor.b32  	%r942, %r942, %r739;
$L__BB1_60:
	and.b32  	%r741, %r682, 256;
	setp.eq.s32 	%p33, %r741, 0;
	@%p33 bra 	$L__BB1_62;
	ld.global.u32 	%r742, [%rd11+160];
	xor.b32  	%r946, %r946, %r742;
	ld.global.u32 	%r743, [%rd11+164];
	xor.b32  	%r945, %r945, %r743;
	ld.global.u32 	%r744, [%rd11+168];
	xor.b32  	%r944, %r944, %r744;
	ld.global.u32 	%r745, [%rd11+172];
	xor.b32  	%r943, %r943, %r745;
	ld.global.u32 	%r746, [%rd11+176];
	xor.b32  	%r942, %r942, %r746;
$L__BB1_62:
	and.b32  	%r748, %r682, 512;
	setp.eq.s32 	%p34, %r748, 0;
	@%p34 bra 	$L__BB1_64;
	ld.global.u32 	%r749, [%rd11+180];
	xor.b32  	%r946, %r946, %r749;
	ld.global.u32 	%r750, [%rd11+184];
	xor.b32  	%r945, %r945, %r750;
	ld.global.u32 	%r751, [%rd11+188];
	xor.b32  	%r944, %r944, %r751;
	ld.global.u32 	%r752, [%rd11+192];
	xor.b32  	%r943, %r943, %r752;
	ld.global.u32 	%r753, [%rd11+196];
	xor.b32  	%r942, %r942, %r753;
$L__BB1_64:
	and.b32  	%r755, %r682, 1024;
	setp.eq.s32 	%p35, %r755, 0;
	@%p35 bra 	$L__BB1_66;
	ld.global.u32 	%r756, [%rd11+200];
	xor.b32  	%r946, %r946, %r756;
	ld.global.u32 	%r757, [%rd11+204];
	xor.b32  	%r945, %r945, %r757;
	ld.global.u32 	%r758, [%rd11+208];
	xor.b32  	%r944, %r944, %r758;
	ld.global.u32 	%r759, [%rd11+212];
	xor.b32  	%r943, %r943, %r759;
	ld.global.u32 	%r760, [%rd11+216];
	xor.b32  	%r942, %r942, %r760;
$L__BB1_66:
	and.b32  	%r762, %r682, 2048;
	setp.eq.s32 	%p36, %r762, 0;
	@%p36 bra 	$L__BB1_68;
	ld.global.u32 	%r763, [%rd11+220];
	xor.b32  	%r946, %r946, %r763;
	ld.global.u32 	%r764, [%rd11+224];
	xor.b32  	%r945, %r945, %r764;
	ld.global.u32 	%r765, [%rd11+228];
	xor.b32  	%r944, %r944, %r765;
	ld.global.u32 	%r766, [%rd11+232];
	xor.b32  	%r943, %r943, %r766;
	ld.global.u32 	%r767, [%rd11+236];
	xor.b32  	%r942, %r942, %r767;
$L__BB1_68:
	and.b32  	%r769, %r682, 4096;
	setp.eq.s32 	%p37, %r769, 0;
	@%p37 bra 	$L__BB1_70;
	ld.global.u32 	%r770, [%rd11+240];
	xor.b32  	%r946, %r946, %r770;
	ld.global.u32 	%r771, [%rd11+244];
	xor.b32  	%r945, %r945, %r771;
	ld.global.u32 	%r772, [%rd11+248];
	xor.b32  	%r944, %r944, %r772;
	ld.global.u32 	%r773, [%rd11+252];
	xor.b32  	%r943, %r943, %r773;
	ld.global.u32 	%r774, [%rd11+256];
	xor.b32  	%r942, %r942, %r774;
$L__BB1_70:
	and.b32  	%r776, %r682, 8192;
	setp.eq.s32 	%p38, %r776, 0;
	@%p38 bra 	$L__BB1_72;
	ld.global.u32 	%r777, [%rd11+260];
	xor.b32  	%r946, %r946, %r777;
	ld.global.u32 	%r778, [%rd11+264];
	xor.b32  	%r945, %r945, %r778;
	ld.global.u32 	%r779, [%rd11+268];
	xor.b32  	%r944, %r944, %r779;
	ld.global.u32 	%r780, [%rd11+272];
	xor.b32  	%r943, %r943, %r780;
	ld.global.u32 	%r781, [%rd11+276];
	xor.b32  	%r942, %r942, %r781;
$L__BB1_72:
	and.b32  	%r783, %r682, 16384;
	setp.eq.s32 	%p39, %r783, 0;
	@%p39 bra 	$L__BB1_74;
	ld.global.u32 	%r784, [%rd11+280];
	xor.b32  	%r946, %r946, %r784;
	ld.global.u32 	%r785, [%rd11+284];
	xor.b32  	%r945, %r945, %r785;
	ld.global.u32 	%r786, [%rd11+288];
	xor.b32  	%r944, %r944, %r786;
	ld.global.u32 	%r787, [%rd11+292];
	xor.b32  	%r943, %r943, %r787;
	ld.global.u32 	%r788, [%rd11+296];
	xor.b32  	%r942, %r942, %r788;
$L__BB1_74:
	and.b32  	%r790, %r682, 32768;
	setp.eq.s32 	%p40, %r790, 0;
	@%p40 bra 	$L__BB1_76;
	ld.global.u32 	%r791, [%rd11+300];
	xor.b32  	%r946, %r946, %r791;
	ld.global.u32 	%r792, [%rd11+304];
	xor.b32  	%r945, %r945, %r792;
	ld.global.u32 	%r793, [%rd11+308];
	xor.b32  	%r944, %r944, %r793;
	ld.global.u32 	%r794, [%rd11+312];
	xor.b32  	%r943, %r943, %r794;
	ld.global.u32 	%r795, [%rd11+316];
	xor.b32  	%r942, %r942, %r795;
$L__BB1_76:
	add.s32 	%r1033, %r1033, 16;
	setp.ne.s32 	%p41, %r1033, 32;
	@%p41 bra 	$L__BB1_44;
	mad.lo.s32 	%r796, %r1027, -31, %r191;
	add.s32 	%r1027, %r796, 1;
	setp.ne.s32 	%p42, %r1027, 5;
	@%p42 bra 	$L__BB1_43;
	st.local.u32 	[%rd3+4], %r946;
	st.local.v2.u32 	[%rd3+8], {%r945, %r944};
	st.local.v2.u32 	[%rd3+16], {%r943, %r942};
	setp.ne.s64 	%p43, %rd8, 3;
	@%p43 bra 	$L__BB1_116;
	mov.b32 	%r942, 0;
	mov.u32 	%r943, %r942;
	mov.u32 	%r944, %r942;
	mov.u32 	%r945, %r942;
	mov.u32 	%r946, %r942;
	mov.u32 	%r1119, %r942;
$L__BB1_80:
	mul.wide.u32 	%rd27, %r1119, 4;
	add.s64 	%rd28, %rd3, %rd27;
	ld.local.u32 	%r366, [%rd28+4];
	shl.b32 	%r367, %r1119, 5;
	mov.b32 	%r1125, 0;
$L__BB1_81:
	.pragma "nounroll";
	shr.u32 	%r799, %r366, %r1125;
	and.b32  	%r800, %r799, 1;
	setp.eq.b32 	%p44, %r800, 1;
	not.pred 	%p45, %p44;
	add.s32 	%r801, %r367, %r1125;
	mul.lo.s32 	%r802, %r801, 5;
	mul.wide.u32 	%rd29, %r802, 4;
	add.s64 	%rd12, %rd9, %rd29;
	@%p45 bra 	$L__BB1_83;
	ld.global.u32 	%r803, [%rd12];
	xor.b32  	%r946, %r946, %r803;
	ld.global.u32 	%r804, [%rd12+4];
	xor.b32  	%r945, %r945, %r804;
	ld.global.u32 	%r805, [%rd12+8];
	xor.b32  	%r944, %r944, %r805;
	ld.global.u32 	%r806, [%rd12+12];
	xor.b32  	%r943, %r943, %r806;
	ld.global.u32 	%r807, [%rd12+16];
	xor.b32  	%r942, %r942, %r807;
$L__BB1_83:
	and.b32  	%r809, %r799, 2;
	setp.eq.s32 	%p46, %r809, 0;
	@%p46 bra 	$L__BB1_85;
	ld.global.u32 	%r810, [%rd12+20];
	xor.b32  	%r946, %r946, %r810;
	ld.global.u32 	%r811, [%rd12+24];
	xor.b32  	%r945, %r945, %r811;
	ld.global.u32 	%r812, [%rd12+28];
	xor.b32  	%r944, %r944, %r812;
	ld.global.u32 	%r813, [%rd12+32];
	xor.b32  	%r943, %r943, %r813;
	ld.global.u32 	%r814, [%rd12+36];
	xor.b32  	%r942, %r942, %r814;
$L__BB1_85:
	and.b32  	%r816, %r799, 4;
	setp.eq.s32 	%p47, %r816, 0;
	@%p47 bra 	$L__BB1_87;
	ld.global.u32 	%r817, [%rd12+40];
	xor.b32  	%r946, %r946, %r817;
	ld.global.u32 	%r818, [%rd12+44];
	xor.b32  	%r945, %r945, %r818;
	ld.global.u32 	%r819, [%rd12+48];
	xor.b32  	%r944, %r944, %r819;
	ld.global.u32 	%r820, [%rd12+52];
	xor.b32  	%r943, %r943, %r820;
	ld.global.u32 	%r821, [%rd12+56];
	xor.b32  	%r942, %r942, %r821;
$L__BB1_87:
	and.b32  	%r823, %r799, 8;
	setp.eq.s32 	%p48, %r823, 0;
	@%p48 bra 	$L__BB1_89;
	ld.global.u32 	%r824, [%rd12+60];
	xor.b32  	%r946, %r946, %r824;
	ld.global.u32 	%r825, [%rd12+64];
	xor.b32  	%r945, %r945, %r825;
	ld.global.u32 	%r826, [%rd12+68];
	xor.b32  	%r944, %r944, %r826;
	ld.global.u32 	%r827, [%rd12+72];
	xor.b32  	%r943, %r943, %r827;
	ld.global.u32 	%r828, [%rd12+76];
	xor.b32  	%r942, %r942, %r828;
$L__BB1_89:
	and.b32  	%r830, %r799, 16;
	setp.eq.s32 	%p49, %r830, 0;
	@%p49 bra 	$L__BB1_91;
	ld.global.u32 	%r831, [%rd12+80];
	xor.b32  	%r946, %r946, %r831;
	ld.global.u32 	%r832, [%rd12+84];
	xor.b32  	%r945, %r945, %r832;
	ld.global.u32 	%r833, [%rd12+88];
	xor.b32  	%r944, %r944, %r833;
	ld.global.u32 	%r834, [%rd12+92];
	xor.b32  	%r943, %r943, %r834;
	ld.global.u32 	%r835, [%rd12+96];
	xor.b32  	%r942, %r942, %r835;
$L__BB1_91:
	and.b32  	%r837, %r799, 32;
	setp.eq.s32 	%p50, %r837, 0;
	@%p50 bra 	$L__BB1_93;
	ld.global.u32 	%r838, [%rd12+100];
	xor.b32  	%r946, %r946, %r838;
	ld.global.u32 	%r839, [%rd12+104];
	xor.b32  	%r945, %r945, %r839;
	ld.global.u32 	%r840, [%rd12+108];
	xor.b32  	%r944, %r944, %r840;
	ld.global.u32 	%r841, [%rd12+112];
	xor.b32  	%r943, %r943, %r841;
	ld.global.u32 	%r842, [%rd12+116];
	xor.b32  	%r942, %r942, %r842;
$L__BB1_93:
	and.b32  	%r844, %r799, 64;
	setp.eq.s32 	%p51, %r844, 0;
	@%p51 bra 	$L__BB1_95;
	ld.global.u32 	%r845, [%rd12+120];
	xor.b32  	%r946, %r946, %r845;
	ld.global.u32 	%r846, [%rd12+124];
	xor.b32  	%r945, %r945, %r846;
	ld.global.u32 	%r847, [%rd12+128];
	xor.b32  	%r944, %r944, %r847;
	ld.global.u32 	%r848, [%rd12+132];
	xor.b32  	%r943, %r943, %r848;
	ld.global.u32 	%r849, [%rd12+136];
	xor.b32  	%r942, %r942, %r849;
$L__BB1_95:
	and.b32  	%r851, %r799, 128;
	setp.eq.s32 	%p52, %r851, 0;
	@%p52 bra 	$L__BB1_97;
	ld.global.u32 	%r852, [%rd12+140];
	xor.b32  	%r946, %r946, %r852;
	ld.global.u32 	%r853, [%rd12+144];
	xor.b32  	%r945, %r945, %r853;
	ld.global.u32 	%r854, [%rd12+148];
	xor.b32  	%r944, %r944, %r854;
	ld.global.u32 	%r855, [%rd12+152];
	xor.b32  	%r943, %r943, %r855;
	ld.global.u32 	%r856, [%rd12+156];
	xor.b32  	%r942, %r942, %r856;
$L__BB1_97:
	and.b32  	%r858, %r799, 256;
	setp.eq.s32 	%p53, %r858, 0;
	@%p53 bra 	$L__BB1_99;
	ld.global.u32 	%r859, [%rd12+160];
	xor.b32  	%r946, %r946, %r859;
	ld.global.u32 	%r860, [%rd12+164];
	xor.b32  	%r945, %r945, %r860;
	ld.global.u32 	%r861, [%rd12+168];
	xor.b32  	%r944, %r944, %r861;
	ld.global.u32 	%r862, [%rd12+172];
	xor.b32  	%r943, %r943, %r862;
	ld.global.u32 	%r863, [%rd12+176];
	xor.b32  	%r942, %r942, %r863;
$L__BB1_99:
	and.b32  	%r865, %r799, 512;
	setp.eq.s32 	%p54, %r865, 0;
	@%p54 bra 	$L__BB1_101;
	ld.global.u32 	%r866, [%rd12+180];
	xor.b32  	%r946, %r946, %r866;
	ld.global.u32 	%r867, [%rd12+184];
	xor.b32  	%r945, %r945, %r867;
	ld.global.u32 	%r868, [%rd12+188];
	xor.b32  	%r944, %r944, %r868;
	ld.global.u32 	%r869, [%rd12+192];
	xor.b32  	%r943, %r943, %r869;
	ld.global.u32 	%r870, [%rd12+196];
	xor.b32  	%r942, %r942, %r870;
$L__BB1_101:
	and.b32  	%r872, %r799, 1024;
	setp.eq.s32 	%p55, %r872, 0;
	@%p55 bra 	$L__BB1_103;
	ld.global.u32 	%r873, [%rd12+200];
	xor.b32  	%r946, %r946, %r873;
	ld.global.u32 	%r874, [%rd12+204];
	xor.b32  	%r945, %r945, %r874;
	ld.global.u32 	%r875, [%rd12+208];
	xor.b32  	%r944, %r944, %r875;
	ld.global.u32 	%r876, [%rd12+212];
	xor.b32  	%r943, %r943, %r876;
	ld.global.u32 	%r877, [%rd12+216];
	xor.b32  	%r942, %r942, %r877;
$L__BB1_103:
	and.b32  	%r879, %r799, 2048;
	setp.eq.s32 	%p56, %r879, 0;
	@%p56 bra 	$L__BB1_105;
	ld.global.u32 	%r880, [%rd12+220];
	xor.b32  	%r946, %r946, %r880;
	ld.global.u32 	%r881, [%rd12+224];
	xor.b32  	%r945, %r945, %r881;
	ld.global.u32 	%r882, [%rd12+228];
	xor.b32  	%r944, %r944, %r882;
	ld.global.u32 	%r883, [%rd12+232];
	xor.b32  	%r943, %r943, %r883;
	ld.global.u32 	%r884, [%rd12+236];
	xor.b32  	%r942, %r942, %r884;
$L__BB1_105:
	and.b32  	%r886, %r799, 4096;
	setp.eq.s32 	%p57, %r886, 0;
	@%p57 bra 	$L__BB1_107;
	ld.global.u32 	%r887, [%rd12+240];
	xor.b32  	%r946, %r946, %r887;
	ld.global.u32 	%r888, [%rd12+244];
	xor.b32  	%r945, %r945, %r888;
	ld.global.u32 	%r889, [%rd12+248];
	xor.b32  	%r944, %r944, %r889;
	ld.global.u32 	%r890, [%rd12+252];
	xor.b32  	%r943, %r943, %r890;
	ld.global.u32 	%r891, [%rd12+256];
	xor.b32  	%r942, %r942, %r891;
$L__BB1_107:
	and.b32  	%r893, %r799, 8192;
	setp.eq.s32 	%p58, %r893, 0;
	@%p58 bra 	$L__BB1_109;
	ld.global.u32 	%r894, [%rd12+260];
	xor.b32  	%r946, %r946, %r894;
	ld.global.u32 	%r895, [%rd12+264];
	xor.b32  	%r945, %r945, %r895;
	ld.global.u32 	%r896, [%rd12+268];
	xor.b32  	%r944, %r944, %r896;
	ld.global.u32 	%r897, [%rd12+272];
	xor.b32  	%r943, %r943, %r897;
	ld.global.u32 	%r898, [%rd12+276];
	xor.b32  	%r942, %r942, %r898;
$L__BB1_109:
	and.b32  	%r900, %r799, 16384;
	setp.eq.s32 	%p59, %r900, 0;
	@%p59 bra 	$L__BB1_111;
	ld.global.u32 	%r901, [%rd12+280];
	xor.b32  	%r946, %r946, %r901;
	ld.global.u32 	%r902, [%rd12+284];
	xor.b32  	%r945, %r945, %r902;
	ld.global.u32 	%r903, [%rd12+288];
	xor.b32  	%r944, %r944, %r903;
	ld.global.u32 	%r904, [%rd12+292];
	xor.b32  	%r943, %r943, %r904;
	ld.global.u32 	%r905, [%rd12+296];
	xor.b32  	%r942, %r942, %r905;
$L__BB1_111:
	and.b32  	%r907, %r799, 32768;
	setp.eq.s32 	%p60, %r907, 0;
	@%p60 bra 	$L__BB1_113;
	ld.global.u32 	%r908, [%rd12+300];
	xor.b32  	%r946, %r946, %r908;
	ld.global.u32 	%r909, [%rd12+304];
	xor.b32  	%r945, %r945, %r909;
	ld.global.u32 	%r910, [%rd12+308];
	xor.b32  	%r944, %r944, %r910;
	ld.global.u32 	%r911, [%rd12+312];
	xor.b32  	%r943, %r943, %r911;
	ld.global.u32 	%r912, [%rd12+316];
	xor.b32  	%r942, %r942, %r912;
$L__BB1_113:
	add.s32 	%r1125, %r1125, 16;
	setp.ne.s32 	%p61, %r1125, 32;
	@%p61 bra 	$L__BB1_81;
	mad.lo.s32 	%r913, %r1119, -31, %r367;
	add.s32 	%r1119, %r913, 1;
	setp.ne.s32 	%p62, %r1119, 5;
	@%p62 bra 	$L__BB1_80;
	st.local.u32 	[%rd3+4], %r946;
	st.local.v2.u32 	[%rd3+8], {%r945, %r944};
	st.local.v2.u32 	[%rd3+16], {%r943, %r942};
$L__BB1_116:
	shr.u64 	%rd34, %rd7, 2;
	add.s32 	%r929, %r929, 1;
	setp.gt.u64 	%p63, %rd7, 3;
	@%p63 bra 	$L__BB1_4;
$L__BB1_117:
	mov.b32 	%r914, 0;
	st.local.v2.u32 	[%rd3+24], {%r914, %r914};
	st.local.u32 	[%rd3+32], %r914;
	mov.b64 	%rd30, 0;
	st.local.u64 	[%rd3+40], %rd30;
	shr.u32 	%r915, %r946, 2;
	xor.b32  	%r916, %r915, %r946;
	st.local.u32 	[%rd3+4], %r945;
	st.local.v2.u32 	[%rd3+8], {%r944, %r943};
	shl.b32 	%r917, %r942, 4;
	shl.b32 	%r918, %r916, 1;
	xor.b32  	%r919, %r918, %r917;
	xor.b32  	%r920, %r919, %r916;
	xor.b32  	%r921, %r920, %r942;
	st.local.v2.u32 	[%rd3+16], {%r942, %r921};
	add.s32 	%r922, %r921, 1208135799;
	cvt.rn.f32.u32 	%f1, %r922;
	fma.rn.f32 	%f2, %f1, 0f2F800000, 0f2F000000;
	setp.geu.f32 	%p64, %f2, 0f3F000000;
	selp.u32 	%r923, 1, 0, %p64;
	shl.b64 	%rd31, %rd33, 2;
	add.s64 	%rd32, %rd5, %rd31;
	st.global.u32 	[%rd32], %r923;
	add.s64 	%rd33, %rd33, %rd4;
	setp.lt.u64 	%p65, %rd33, %rd2;
	@%p65 bra 	$L__BB1_2;
$L__BB1_118:
	ret;

}
	// .globl	_Z15normalizeKernelPdmm
.visible .entry _Z15normalizeKernelPdmm(
	.param .u64 .ptr .align 1 _Z15normalizeKernelPdmm_param_0,
	.param .u64 _Z15normalizeKernelPdmm_param_1,
	.param .u64 _Z15normalizeKernelPdmm_param_2
)
{
	.reg .pred 	%p<7>;
	.reg .b32 	%r<14>;
	.reg .b64 	%rd<23>;
	.reg .b64 	%fd<12>;

	ld.param.u64 	%rd14, [_Z15normalizeKernelPdmm_param_0];
	ld.param.u64 	%rd12, [_Z15normalizeKernelPdmm_param_1];
	ld.param.u64 	%rd13, [_Z15normalizeKernelPdmm_param_2];
	cvta.to.global.u64 	%rd1, %rd14;
	mov.u32 	%r7, %ctaid.x;
	mov.u32 	%r1, %ntid.x;
	mov.u32 	%r8, %tid.x;
	mad.lo.s32 	%r9, %r7, %r1, %r8;
	cvt.u64.u32 	%rd20, %r9;
	setp.le.u64 	%p1, %rd12, %rd20;
	@%p1 bra 	$L__BB2_9;
	mov.u32 	%r10, %nctaid.x;
	mul.lo.s32 	%r11, %r1, %r10;
	cvt.u64.u32 	%rd3, %r11;
$L__BB2_2:
	mul.lo.s64 	%rd15, %rd20, %rd13;
	cvt.u32.u64 	%r13, %rd15;
	cvt.s64.s32 	%rd22, %rd15;
	add.s64 	%rd6, %rd22, %rd13;
	setp.le.u64 	%p2, %rd6, %rd22;
	mov.f64 	%fd11, 0d0000000000000000;
	@%p2 bra 	$L__BB2_5;
	mov.f64 	%fd11, 0d0000000000000000;
	mov.u64 	%rd21, %rd22;
	mov.u32 	%r12, %r13;
$L__BB2_4:
	shl.b64 	%rd16, %rd21, 3;
	add.s64 	%rd17, %rd1, %rd16;
	ld.global.f64 	%fd7, [%rd17];
	fma.rn.f64 	%fd11, %fd7, %fd7, %fd11;
	add.s32 	%r12, %r12, 1;
	cvt.s64.s32 	%rd21, %r12;
	setp.gt.u64 	%p3, %rd6, %rd21;
	@%p3 bra 	$L__BB2_4;
$L__BB2_5:
	setp.le.u64 	%p4, %rd6, %rd22;
	@%p4 bra 	$L__BB2_8;
	sqrt.rn.f64 	%fd4, %fd11;
$L__BB2_7:
	shl.b64 	%rd18, %rd22, 3;
	add.s64 	%rd19, %rd1, %rd18;
	ld.global.f64 	%fd8, [%rd19];
	div.rn.f64 	%fd9, %fd8, %fd4;
	st.global.f64 	[%rd19], %fd9;
	add.s32 	%r13, %r13, 1;
	cvt.s64.s32 	%rd22, %r13;
	setp.gt.u64 	%p5, %rd6, %rd22;
	@%p5 bra 	$L__BB2_7;
$L__BB2_8:
	add.s64 	%rd20, %rd20, %rd3;
	setp.lt.u64 	%p6, %rd20, %rd12;
	@%p6 bra 	$L__BB2_2;
$L__BB2_9:
	ret;

}
	// .globl	_Z16meanCenterKernelPdS_mm
.visible .entry _Z16meanCenterKernelPdS_mm(
	.param .u64 .ptr .align 1 _Z16meanCenterKernelPdS_mm_param_0,
	.param .u64 .ptr .align 1 _Z16meanCenterKernelPdS_mm_param_1,
	.param .u64 _Z16meanCenterKernelPdS_mm_param_2,
	.param .u64 _Z16meanCenterKernelPdS_mm_param_3
)
{
	.reg .pred 	%p<4>;
	.reg .b32 	%r<10>;
	.reg .b64 	%rd<23>;
	.reg .b64 	%fd<4>;

	ld.param.u64 	%rd11, [_Z16meanCenterKernelPdS_mm_param_0];
	ld.param.u64 	%rd12, [_Z16meanCenterKernelPdS_mm_param_1];
	ld.param.u64 	%rd14, [_Z16meanCenterKernelPdS_mm_param_2];
	ld.param.u64 	%rd13, [_Z16meanCenterKernelPdS_mm_param_3];
	mov.u32 	%r2, %ctaid.x;
	mov.u32 	%r1, %ntid.x;
	mov.u32 	%r3, %tid.x;
	mad.lo.s32 	%r4, %r2, %r1, %r3;
	cvt.u64.u32 	%rd21, %r4;
	mul.lo.s64 	%rd2, %rd13, %rd14;
	setp.le.u64 	%p1, %rd2, %rd21;
	@%p1 bra 	$L__BB3_6;
	mov.u32 	%r5, %nctaid.x;
	mul.lo.s32 	%r6, %r1, %r5;
	cvt.u64.u32 	%rd3, %r6;
	cvta.to.global.u64 	%rd4, %rd12;
	cvta.to.global.u64 	%rd5, %rd11;
	cvt.u32.u64 	%r7, %rd13;
$L__BB3_2:
	or.b64  	%rd15, %rd21, %rd13;
	and.b64  	%rd16, %rd15, -4294967296;
	setp.ne.s64 	%p2, %rd16, 0;
	@%p2 bra 	$L__BB3_4;
	cvt.u32.u64 	%r8, %rd21;
	rem.u32 	%r9, %r8, %r7;
	cvt.u64.u32 	%rd22, %r9;
	bra.uni 	$L__BB3_5;
$L__BB3_4:
	rem.u64 	%rd22, %rd21, %rd13;
$L__BB3_5:
	shl.b64 	%rd17, %rd22, 3;
	add.s64 	%rd18, %rd4, %rd17;
	ld.global.f64 	%fd1, [%rd18];
	shl.b64 	%rd19, %rd21, 3;
	add.s64 	%rd20, %rd5, %rd19;
	ld.global.f64 	%fd2, [%rd20];
	sub.f64 	%fd3, %fd2, %fd1;
	st.global.f64 	[%rd20], %fd3;
	add.s64 	%rd21, %rd21, %rd3;
	setp.lt.u64 	%p3, %rd21, %rd2;
	@%p3 bra 	$L__BB3_2;
$L__BB3_6:
	ret;

}
	// .globl	_Z11norm2KernelPdS_mmmS_
.visible .entry _Z11norm2KernelPdS_mmmS_(
	.param .u64 .ptr .align 1 _Z11norm2KernelPdS_mmmS__param_0,
	.param .u64 .ptr .align 1 _Z11norm2KernelPdS_mmmS__param_1,
	.param .u64 _Z11norm2KernelPdS_mmmS__param_2,
	.param .u64 _Z11norm2KernelPdS_mmmS__param_3,
	.param .u64 _Z11norm2KernelPdS_mmmS__param_4,
	.param .u64 .ptr .align 1 _Z11norm2KernelPdS_mmmS__param_5
)
{
	.reg .pred 	%p<5>;
	.reg .b32 	%r<11>;
	.reg .b64 	%rd<29>;
	.reg .b64 	%fd<12>;

	ld.param.u64 	%rd14, [_Z11norm2KernelPdS_mmmS__param_0];
	ld.param.u64 	%rd15, [_Z11norm2KernelPdS_mmmS__param_1];
	ld.param.u64 	%rd16, [_Z11norm2KernelPdS_mmmS__param_2];
	ld.param.u64 	%rd17, [_Z11norm2KernelPdS_mmmS__param_3];
	ld.param.u64 	%rd18, [_Z11norm2KernelPdS_mmmS__param_4];
	ld.param.u64 	%rd19, [_Z11norm2KernelPdS_mmmS__param_5];
	mov.u32 	%r5, %ctaid.x;
	mov.u32 	%r1, %ntid.x;
	mov.u32 	%r6, %tid.x;
	mad.lo.s32 	%r7, %r5, %r1, %r6;
	cvt.u64.u32 	%rd27, %r7;
	setp.le.u64 	%p1, %rd16, %rd27;
	@%p1 bra 	$L__BB4_6;
	mov.u32 	%r8, %nctaid.x;
	mul.lo.s32 	%r9, %r1, %r8;
	cvt.u64.u32 	%rd2, %r9;
	cvta.to.global.u64 	%rd3, %rd19;
	cvta.to.global.u64 	%rd4, %rd14;
	cvta.to.global.u64 	%rd5, %rd15;
$L__BB4_2:
	mul.lo.s64 	%rd7, %rd27, %rd17;
	cvt.s64.s32 	%rd28, %rd7;
	add.s64 	%rd9, %rd7, %rd17;
	setp.le.u64 	%p2, %rd9, %rd28;
	mov.f64 	%fd11, 0d0000000000000000;
	@%p2 bra 	$L__BB4_5;
	cvt.u32.u64 	%r10, %rd7;
	sub.s64 	%rd10, %rd18, %rd7;
	mov.f64 	%fd11, 0d0000000000000000;
$L__BB4_4:
	shl.b64 	%rd20, %rd28, 3;
	add.s64 	%rd21, %rd4, %rd20;
	ld.global.f64 	%fd6, [%rd21];
	add.s64 	%rd22, %rd10, %rd28;
	shl.b64 	%rd23, %rd22, 3;
	add.s64 	%rd24, %rd5, %rd23;
	ld.global.f64 	%fd7, [%rd24];
	sub.f64 	%fd8, %fd6, %fd7;
	fma.rn.f64 	%fd11, %fd8, %fd8, %fd11;
	add.s32 	%r10, %r10, 1;
	cvt.s64.s32 	%rd28, %r10;
	setp.gt.u64 	%p3, %rd9, %rd28;
	@%p3 bra 	$L__BB4_4;
$L__BB4_5:
	sqrt.rn.f64 	%fd9, %fd11;
	shl.b64 	%rd25, %rd27, 3;
	add.s64 	%rd26, %rd3, %rd25;
	st.global.f64 	[%rd26], %fd9;
	add.s64 	%rd27, %rd27, %rd2;
	setp.lt.u64 	%p4, %rd27, %rd16;
	@%p4 bra 	$L__BB4_2;
$L__BB4_6:
	ret;

}


// ===== COMPILED SASS (sm_100) =====

	.target	sm_100

	.elftype	@"ET_EXEC"


//--------------------- .note.nv.tkinfo           --------------------------
	.section	.note.nv.tkinfo,"",@"SHT_NOTE"
	.sectionflags	@"SHF_NOTE_NV_TKINFO"
	.tkinfo
        /*0018*/ 	.word	0x00000002
        /*0030*/ 	.string	""
        /*0030*/ 	.string	"ptxas"
        /*0030*/ 	.string	"Cuda compilation tools, release 13.0, V13.0.88"
        /*0030*/ 	.string	"Build cuda_13.0.r13.0/compiler.36424714_0"
        /*0030*/ 	.string	"-arch sm_100 -m 64 "



//--------------------- .note.nv.cuinfo           --------------------------
	.section	.note.nv.cuinfo,"",@"SHT_NOTE"
	.sectionflags	@"SHF_NOTE_NV_CUINFO"
        /*0018*/ 	.short	0x0002
        /*001a*/ 	.short	0x0064
        /*001c*/ 	.short	0x0082
	.zero		2


//--------------------- .nv.info                  --------------------------
	.section	.nv.info,"",@"SHT_CUDA_INFO"
	.align	4


	//----- nvinfo : EIATTR_REGCOUNT
	.align		4
        /*0000*/ 	.byte	0x04, 0x2f
        /*0002*/ 	.short	(.L_10 - .L_9)
	.align		4
.L_9:
        /*0004*/ 	.word	index@(_Z14occludedKernelPdS_Pimm)
        /*0008*/ 	.word	0x0000001c


	//----- nvinfo : EIATTR_FRAME_SIZE
	.align		4
.L_10:
        /*000c*/ 	.byte	0x04, 0x11
        /*000e*/ 	.short	(.L_12 - .L_11)
	.align		4
.L_11:
        /*0010*/ 	.word	index@($__internal_6_$__cuda_sm20_sqrt_rn_f32_slowpath)
        /*0014*/ 	.word	0x00000000


	//----- nvinfo : EIATTR_FRAME_SIZE
	.align		4
.L_12:
        /*0018*/ 	.byte	0x04, 0x11
        /*001a*/ 	.short	(.L_14 - .L_13)
	.align		4
.L_13:
        /*001c*/ 	.word	index@($__internal_5_$__cuda_sm20_rem_u64)
        /*0020*/ 	.word	0x00000000


	//----- nvinfo : EIATTR_FRAME_SIZE
	.align		4
.L_14:
        /*0024*/ 	.byte	0x04, 0x11
        /*0026*/ 	.short	(.L_16 - .L_15)
	.align		4
.L_15:
        /*0028*/ 	.word	index@($__internal_4_$__cuda_sm20_div_rn_f64_full)
        /*002c*/ 	.word	0x00000000


	//----- nvinfo : EIATTR_FRAME_SIZE
	.align		4
.L_16:
        /*0030*/ 	.byte	0x04, 0x11
        /*0032*/ 	.short	(.L_18 - .L_17)
	.align		4
.L_17:
        /*0034*/ 	.word	index@(_Z14occludedKernelPdS_Pimm)
        /*0038*/ 	.word	0x00000000


	//----- nvinfo : EIATTR_REGCOUNT
	.align		4
.L_18:
        /*003c*/ 	.byte	0x04, 0x2f
        /*003e*/ 	.short	(.L_20 - .L_19)
	.align		4
.L_19:
        /*0040*/ 	.word	index@(_Z16createMaskKernelPimm)
        /*0044*/ 	.word	0x00000020


	//----- nvinfo : EIATTR_FRAME_SIZE
	.align		4
.L_20:
        /*0048*/ 	.byte	0x04, 0x11
        /*004a*/ 	.short	(.L_22 - .L_21)
	.align		4
.L_21:
        /*004c*/ 	.word	index@(_Z16createMaskKernelPimm)
        /*0050*/ 	.word	0x00000030


	//----- nvinfo : EIATTR_REGCOUNT
	.align		4
.L_22:
        /*0054*/ 	.byte	0x04, 0x2f
        /*0056*/ 	.short	(.L_24 - .L_23)
	.align		4
.L_23:
        /*0058*/ 	.word	index@(_Z15normalizeKernelPdmm)
        /*005c*/ 	.word	0x00000020


	//----- nvinfo : EIATTR_FRAME_SIZE
	.align		4
.L_24:
        /*0060*/ 	.byte	0x04, 0x11
        /*0062*/ 	.short	(.L_26 - .L_25)
	.align		4
.L_25:
        /*0064*/ 	.word	index@($__internal_3_$__cuda_sm20_dsqrt_rn_f64_mediumpath_v1)
        /*0068*/ 	.word	0x00000000


	//----- nvinfo : EIATTR_FRAME_SIZE
	.align		4
.L_26:
        /*006c*/ 	.byte	0x04, 0x11
        /*006e*/ 	.short	(.L_28 - .L_27)
	.align		4
.L_27:
        /*0070*/ 	.word	index@($__internal_2_$__cuda_sm20_div_rn_f64_full)
        /*0074*/ 	.word	0x00000000


	//----- nvinfo : EIATTR_FRAME_SIZE
	.align		4
.L_28:
        /*0078*/ 	.byte	0x04, 0x11
        /*007a*/ 	.short	(.L_30 - .L_29)
	.align		4
.L_29:
        /*007c*/ 	.word	index@(_Z15normalizeKernelPdmm)
        /*0080*/ 	.word	0x00000000


	//----- nvinfo : EIATTR_REGCOUNT
	.align		4
.L_30:
        /*0084*/ 	.byte	0x04, 0x2f
        /*0086*/ 	.short	(.L_32 - .L_31)
	.align		4
.L_31:
        /*0088*/ 	.word	index@(_Z16meanCenterKernelPdS_mm)
        /*008c*/ 	.word	0x00000014


	//----- nvinfo : EIATTR_FRAME_SIZE
	.align		4
.L_32:
        /*0090*/ 	.byte	0x04, 0x11
        /*0092*/ 	.short	(.L_34 - .L_33)
	.align		4
.L_33:
        /*0094*/ 	.word	index@($__internal_1_$__cuda_sm20_rem_u64)
        /*0098*/ 	.word	0x00000000


	//----- nvinfo : EIATTR_FRAME_SIZE
	.align		4
.L_34:
        /*009c*/ 	.byte	0x04, 0x11
        /*009e*/ 	.short	(.L_36 - .L_35)
	.align		4
.L_35:
        /*00a0*/ 	.word	index@(_Z16meanCenterKernelPdS_mm)
        /*00a4*/ 	.word	0x00000000


	//----- nvinfo : EIATTR_REGCOUNT
	.align		4
.L_36:
        /*00a8*/ 	.byte	0x04, 0x2f
        /*00aa*/ 	.short	(.L_38 - .L_37)
	.align		4
.L_37:
        /*00ac*/ 	.word	index@(_Z11norm2KernelPdS_mmmS_)
        /*00b0*/ 	.word	0x00000016


	//----- nvinfo : EIATTR_FRAME_SIZE
	.align		4
.L_38:
        /*00b4*/ 	.byte	0x04, 0x11
        /*00b6*/ 	.short	(.L_40 - .L_39)
	.align		4
.L_39:
        /*00b8*/ 	.word	index@($__internal_0_$__cuda_sm20_dsqrt_rn_f64_mediumpath_v1)
        /*00bc*/ 	.word	0x00000000


	//----- nvinfo : EIATTR_FRAME_SIZE
	.align		4
.L_40:
        /*00c0*/ 	.byte	0x04, 0x11
        /*00c2*/ 	.short	(.L_42 - .L_41)
	.align		4
.L_41:
        /*00c4*/ 	.word	index@(_Z11norm2KernelPdS_mmmS_)
        /*00c8*/ 	.word	0x00000000


	//----- nvinfo : EIATTR_MIN_STACK_SIZE
	.align		4
.L_42:
        /*00cc*/ 	.byte	0x04, 0x12
        /*00ce*/ 	.short	(.L_44 - .L_43)
	.align		4
.L_43:
        /*00d0*/ 	.word	index@(_Z11norm2KernelPdS_mmmS_)
        /*00d4*/ 	.word	0x00000000


	//----- nvinfo : EIATTR_MIN_STACK_SIZE
	.align		4
.L_44:
        /*00d8*/ 	.byte	0x04, 0x12
        /*00da*/ 	.short	(.L_46 - .L_45)
	.align		4
.L_45:
        /*00dc*/ 	.word	index@(_Z16meanCenterKernelPdS_mm)
        /*00e0*/ 	.word	0x00000000


	//----- nvinfo : EIATTR_MIN_STACK_SIZE
	.align		4
.L_46:
        /*00e4*/ 	.byte	0x04, 0x12
        /*00e6*/ 	.short	(.L_48 - .L_47)
	.align		4
.L_47:
        /*00e8*/ 	.word	index@(_Z15normalizeKernelPdmm)
        /*00ec*/ 	.word	0x00000000


	//----- nvinfo : EIATTR_MIN_STACK_SIZE
	.align		4
.L_48:
        /*00f0*/ 	.byte	0x04, 0x12
        /*00f2*/ 	.short	(.L_50 - .L_49)
	.align		4
.L_49:
        /*00f4*/ 	.word	index@(_Z16createMaskKernelPimm)
        /*00f8*/ 	.word	0x00000030


	//----- nvinfo : EIATTR_MIN_STACK_SIZE
	.align		4
.L_50:
        /*00fc*/ 	.byte	0x04, 0x12
        /*00fe*/ 	.short	(.L_52 - .L_51)
	.align		4
.L_51:
        /*0100*/ 	.word	index@(_Z14occludedKernelPdS_Pimm)
        /*0104*/ 	.word	0x00000000
.L_52:


//--------------------- .nv.compat                --------------------------
	.section	.nv.compat,"",@"SHT_CUDA_COMPAT_INFO"
	.align	4
        /*0000*/ 	.byte	0x02, 0x09, 0x00, 0x00, 0x02, 0x02, 0x01, 0x00, 0x02, 0x05, 0x05, 0x00, 0x03, 0x07, 0x01, 0x01
        /*0010*/ 	.byte	0x02, 0x03, 0x00, 0x00, 0x02, 0x06, 0x01, 0x00, 0x04, 0x0b, 0x08, 0x00, 0x01, 0x00, 0x00, 0x00
        /*0020*/ 	.byte	0x00, 0x00, 0x00, 0x00


//--------------------- .nv.info._Z11norm2KernelPdS_mmmS_ --------------------------
	.section	.nv.info._Z11norm2KernelPdS_mmmS_,"",@"SHT_CUDA_INFO"
	.sectionflags	@""
	.align	4


	//----- nvinfo : EIATTR_CUDA_API_VERSION
	.align		4
        /*0000*/ 	.byte	0x04, 0x37
        /*0002*/ 	.short	(.L_54 - .L_53)
.L_53:
        /*0004*/ 	.word	0x00000082


	//----- nvinfo : EIATTR_KPARAM_INFO
	.align		4
.L_54:
        /*0008*/ 	.byte	0x04, 0x17
        /*000a*/ 	.short	(.L_56 - .L_55)
.L_55:
        /*000c*/ 	.word	0x00000000
        /*0010*/ 	.short	0x0005
        /*0012*/ 	.short	0x0028
        /*0014*/ 	.byte	0x00, 0xf5, 0x21, 0x00


	//----- nvinfo : EIATTR_KPARAM_INFO
	.align		4
.L_56:
        /*0018*/ 	.byte	0x04, 0x17
        /*001a*/ 	.short	(.L_58 - .L_57)
.L_57:
        /*001c*/ 	.word	0x00000000
        /*0020*/ 	.short	0x0004
        /*0022*/ 	.short	0x0020
        /*0024*/ 	.byte	0x00, 0xf0, 0x21, 0x00


	//----- nvinfo : EIATTR_KPARAM_INFO
	.align		4
.L_58:
        /*0028*/ 	.byte	0x04, 0x17
        /*002a*/ 	.short	(.L_60 - .L_59)
.L_59:
        /*002c*/ 	.word	0x00000000
        /*0030*/ 	.short	0x0003
        /*0032*/ 	.short	0x0018
        /*0034*/ 	.byte	0x00, 0xf0, 0x21, 0x00


	//----- nvinfo : EIATTR_KPARAM_INFO
	.align		4
.L_60:
        /*0038*/ 	.byte	0x04, 0x17
        /*003a*/ 	.short	(.L_62 - .L_61)
.L_61:
        /*003c*/ 	.word	0x00000000
        /*0040*/ 	.short	0x0002
        /*0042*/ 	.short	0x0010
        /*0044*/ 	.byte	0x00, 0xf0, 0x21, 0x00


	//----- nvinfo : EIATTR_KPARAM_INFO
	.align		4
.L_62:
        /*0048*/ 	.byte	0x04, 0x17
        /*004a*/ 	.short	(.L_64 - .L_63)
.L_63:
        /*004c*/ 	.word	0x00000000
        /*0050*/ 	.short	0x0001
        /*0052*/ 	.short	0x0008
        /*0054*/ 	.byte	0x00, 0xf5, 0x21, 0x00


	//----- nvinfo : EIATTR_KPARAM_INFO
	.align		4
.L_64:
        /*0058*/ 	.byte	0x04, 0x17
        /*005a*/ 	.short	(.L_66 - .L_65)
.L_65:
        /*005c*/ 	.word	0x00000000
        /*0060*/ 	.short	0x0000
        /*0062*/ 	.short	0x0000
        /*0064*/ 	.byte	0x00, 0xf5, 0x21, 0x00


	//----- nvinfo : EIATTR_SPARSE_MMA_MASK
	.align		4
.L_66:
        /*0068*/ 	.byte	0x03, 0x50
        /*006a*/ 	.short	0x0000


	//----- nvinfo : EIATTR_MAXREG_COUNT
	.align		4
        /*006c*/ 	.byte	0x03, 0x1b
        /*006e*/ 	.short	0x00ff


	//----- nvinfo : EIATTR_MERCURY_ISA_VERSION
	.align		4
        /*0070*/ 	.byte	0x03, 0x5f
        /*0072*/ 	.short	0x0101


	//----- nvinfo : EIATTR_VRC_CTA_INIT_COUNT
	.align		4
        /*0074*/ 	.byte	0x02, 0x4a
	.zero		1
	.zero		1


	//----- nvinfo : EIATTR_EXIT_INSTR_OFFSETS
	.align		4
        /*0078*/ 	.byte	0x04, 0x1c
        /*007a*/ 	.short	(.L_68 - .L_67)


	//   ....[0]....
.L_67:
        /*007c*/ 	.word	0x00000080


	//   ....[1]....
        /*0080*/ 	.word	0x00000530


	//----- nvinfo : EIATTR_CRS_STACK_SIZE
	.align		4
.L_68:
        /*0084*/ 	.byte	0x04, 0x1e
        /*0086*/ 	.short	(.L_70 - .L_69)
.L_69:
        /*0088*/ 	.word	0x00000000


	//----- nvinfo : EIATTR_CBANK_PARAM_SIZE
	.align		4
.L_70:
        /*008c*/ 	.byte	0x03, 0x19
        /*008e*/ 	.short	0x0030


	//----- nvinfo : EIATTR_PARAM_CBANK
	.align		4
        /*0090*/ 	.byte	0x04, 0x0a
        /*0092*/ 	.short	(.L_72 - .L_71)
	.align		4
.L_71:
        /*0094*/ 	.word	index@(.nv.constant0._Z11norm2KernelPdS_mmmS_)
        /*0098*/ 	.short	0x0380
        /*009a*/ 	.short	0x0030


	//----- nvinfo : EIATTR_SW_WAR
	.align		4
.L_72:
        /*009c*/ 	.byte	0x04, 0x36
        /*009e*/ 	.short	(.L_74 - .L_73)
.L_73:
        /*00a0*/ 	.word	0x00000008
.L_74:


//--------------------- .nv.info._Z16meanCenterKernelPdS_mm --------------------------
	.section	.nv.info._Z16meanCenterKernelPdS_mm,"",@"SHT_CUDA_INFO"
	.sectionflags	@""
	.align	4


	//----- nvinfo : EIATTR_CUDA_API_VERSION
	.align		4
        /*0000*/ 	.byte	0x04, 0x37
        /*0002*/ 	.short	(.L_76 - .L_75)
.L_75:
        /*0004*/ 	.word	0x00000082


	//----- nvinfo : EIATTR_KPARAM_INFO
	.align		4
.L_76:
        /*0008*/ 	.byte	0x04, 0x17
        /*000a*/ 	.short	(.L_78 - .L_77)
.L_77:
        /*000c*/ 	.word	0x00000000
        /*0010*/ 	.short	0x0003
        /*0012*/ 	.short	0x0018
        /*0014*/ 	.byte	0x00, 0xf0, 0x21, 0x00


	//----- nvinfo : EIATTR_KPARAM_INFO
	.align		4
.L_78:
        /*0018*/ 	.byte	0x04, 0x17
        /*001a*/ 	.short	(.L_80 - .L_79)
.L_79:
        /*001c*/ 	.word	0x00000000
        /*0020*/ 	.short	0x0002
        /*0022*/ 	.short	0x0010
        /*0024*/ 	.byte	0x00, 0xf0, 0x21, 0x00


	//----- nvinfo : EIATTR_KPARAM_INFO
	.align		4
.L_80:
        /*0028*/ 	.byte	0x04, 0x17
        /*002a*/ 	.short	(.L_82 - .L_81)
.L_81:
        /*002c*/ 	.word	0x00000000
        /*0030*/ 	.short	0x0001
        /*0032*/ 	.short	0x0008
        /*0034*/ 	.byte	0x00, 0xf5, 0x21, 0x00


	//----- nvinfo : EIATTR_KPARAM_INFO
	.align		4
.L_82:
        /*0038*/ 	.byte	0x04, 0x17
        /*003a*/ 	.short	(.L_84 - .L_83)
.L_83:
        /*003c*/ 	.word	0x00000000
        /*0040*/ 	.short	0x0000
        /*0042*/ 	.short	0x0000
        /*0044*/ 	.byte	0x00, 0xf5, 0x21, 0x00


	//----- nvinfo : EIATTR_SPARSE_MMA_MASK
	.align		4
.L_84:
        /*0048*/ 	.byte	0x03, 0x50
        /*004a*/ 	.short	0x0000


	//----- nvinfo : EIATTR_MAXREG_COUNT
	.align		4
        /*004c*/ 	.byte	0x03, 0x1b
        /*004e*/ 	.short	0x00ff


	//----- nvinfo : EIATTR_MERCURY_ISA_VERSION
	.align		4
        /*0050*/ 	.byte	0x03, 0x5f
        /*0052*/ 	.short	0x0101


	//----- nvinfo : EIATTR_VRC_CTA_INIT_COUNT
	.align		4
        /*0054*/ 	.byte	0x02, 0x4a
	.zero		1
	.zero		1


	//----- nvinfo : EIATTR_EXIT_INSTR_OFFSETS
	.align		4
        /*0058*/ 	.byte	0x04, 0x1c
        /*005a*/ 	.short	(.L_86 - .L_85)


	//   ....[0]....
.L_85:
        /*005c*/ 	.word	0x000000d0


	//   ....[1]....
        /*0060*/ 	.word	0x000003d0


	//----- nvinfo : EIATTR_CRS_STACK_SIZE
	.align		4
.L_86:
        /*0064*/ 	.byte	0x04, 0x1e
        /*0066*/ 	.short	(.L_88 - .L_87)
.L_87:
        /*0068*/ 	.word	0x00000000


	//----- nvinfo : EIATTR_CBANK_PARAM_SIZE
	.align		4
.L_88:
        /*006c*/ 	.byte	0x03, 0x19
        /*006e*/ 	.short	0x0020


	//----- nvinfo : EIATTR_PARAM_CBANK
	.align		4
        /*0070*/ 	.byte	0x04, 0x0a
        /*0072*/ 	.short	(.L_90 - .L_89)
	.align		4
.L_89:
        /*0074*/ 	.word	index@(.nv.constant0._Z16meanCenterKernelPdS_mm)
        /*0078*/ 	.short	0x0380
        /*007a*/ 	.short	0x0020


	//----- nvinfo : EIATTR_SW_WAR
	.align		4
.L_90:
        /*007c*/ 	.byte	0x04, 0x36
        /*007e*/ 	.short	(.L_92 - .L_91)
.L_91:
        /*0080*/ 	.word	0x00000008
.L_92:


//--------------------- .nv.info._Z15normalizeKernelPdmm --------------------------
	.section	.nv.info._Z15normalizeKernelPdmm,"",@"SHT_CUDA_INFO"
	.sectionflags	@""
	.align	4


	//----- nvinfo : EIATTR_CUDA_API_VERSION
	.align		4
        /*0000*/ 	.byte	0x04, 0x37
        /*0002*/ 	.short	(.L_94 - .L_93)
.L_93:
        /*0004*/ 	.word	0x00000082


	//----- nvinfo : EIATTR_KPARAM_INFO
	.align		4
.L_94:
        /*0008*/ 	.byte	0x04, 0x17
        /*000a*/ 	.short	(.L_96 - .L_95)
.L_95:
        /*000c*/ 	.word	0x00000000
        /*0010*/ 	.short	0x0002
        /*0012*/ 	.short	0x0010
        /*0014*/ 	.byte	0x00, 0xf0, 0x21, 0x00


	//----- nvinfo : EIATTR_KPARAM_INFO
	.align		4
.L_96:
        /*0018*/ 	.byte	0x04, 0x17
        /*001a*/ 	.short	(.L_98 - .L_97)
.L_97:
        /*001c*/ 	.word	0x00000000
        /*0020*/ 	.short	0x0001
        /*0022*/ 	.short	0x0008
        /*0024*/ 	.byte	0x00, 0xf0, 0x21, 0x00


	//----- nvinfo : EIATTR_KPARAM_INFO
	.align		4
.L_98:
        /*0028*/ 	.byte	0x04, 0x17
        /*002a*/ 	.short	(.L_100 - .L_99)
.L_99:
        /*002c*/ 	.word	0x00000000
        /*0030*/ 	.short	0x0000
        /*0032*/ 	.short	0x0000
        /*0034*/ 	.byte	0x00, 0xf5, 0x21, 0x00


	//----- nvinfo : EIATTR_SPARSE_MMA_MASK
	.align		4
.L_100:
        /*0038*/ 	.byte	0x03, 0x50
        /*003a*/ 	.short	0x0000


	//----- nvinfo : EIATTR_MAXREG_COUNT
	.align		4
        /*003c*/ 	.byte	0x03, 0x1b
        /*003e*/ 	.short	0x00ff


	//----- nvinfo : EIATTR_MERCURY_ISA_VERSION
	.align		4
        /*0040*/ 	.byte	0x03, 0x5f
        /*0042*/ 	.short	0x0101


	//----- nvinfo : EIATTR_VRC_CTA_INIT_COUNT
	.align		4
        /*0044*/ 	.byte	0x02, 0x4a
	.zero		1
	.zero		1


	//----- nvinfo : EIATTR_EXIT_INSTR_OFFSETS
	.align		4
        /*0048*/ 	.byte	0x04, 0x1c
        /*004a*/ 	.short	(.L_102 - .L_101)


	//   ....[0]....
.L_101:
        /*004c*/ 	.word	0x00000080


	//   ....[1]....
        /*0050*/ 	.word	0x000006a0


	//----- nvinfo : EIATTR_CRS_STACK_SIZE
	.align		4
.L_102:
        /*0054*/ 	.byte	0x04, 0x1e
        /*0056*/ 	.short	(.L_104 - .L_103)
.L_103:
        /*0058*/ 	.word	0x00000000


	//----- nvinfo : EIATTR_CBANK_PARAM_SIZE
	.align		4
.L_104:
        /*005c*/ 	.byte	0x03, 0x19
        /*005e*/ 	.short	0x0018


	//----- nvinfo : EIATTR_PARAM_CBANK
	.align		4
        /*0060*/ 	.byte	0x04, 0x0a
        /*0062*/ 	.short	(.L_106 - .L_105)
	.align		4
.L_105:
        /*0064*/ 	.word	index@(.nv.constant0._Z15normalizeKernelPdmm)
        /*0068*/ 	.short	0x0380
        /*006a*/ 	.short	0x0018


	//----- nvinfo : EIATTR_SW_WAR
	.align		4
.L_106:
        /*006c*/ 	.byte	0x04, 0x36
        /*006e*/ 	.short	(.L_108 - .L_107)
.L_107:
        /*0070*/ 	.word	0x00000008
.L_108:


//--------------------- .nv.info._Z16createMaskKernelPimm --------------------------
	.section	.nv.info._Z16createMaskKernelPimm,"",@"SHT_CUDA_INFO"
	.sectionflags	@""
	.align	4


	//----- nvinfo : EIATTR_CUDA_API_VERSION
	.align		4
        /*0000*/ 	.byte	0x04, 0x37
        /*0002*/ 	.short	(.L_110 - .L_109)
.L_109:
        /*0004*/ 	.word	0x00000082


	//----- nvinfo : EIATTR_KPARAM_INFO
	.align		4
.L_110:
        /*0008*/ 	.byte	0x04, 0x17
        /*000a*/ 	.short	(.L_112 - .L_111)
.L_111:
        /*000c*/ 	.word	0x00000000
        /*0010*/ 	.short	0x0002
        /*0012*/ 	.short	0x0010
        /*0014*/ 	.byte	0x00, 0xf0, 0x21, 0x00


	//----- nvinfo : EIATTR_KPARAM_INFO
	.align		4
.L_112:
        /*0018*/ 	.byte	0x04, 0x17
        /*001a*/ 	.short	(.L_114 - .L_113)
.L_113:
        /*001c*/ 	.word	0x00000000
        /*0020*/ 	.short	0x0001
        /*0022*/ 	.short	0x0008
        /*0024*/ 	.byte	0x00, 0xf0, 0x21, 0x00


	//----- nvinfo : EIATTR_KPARAM_INFO
	.align		4
.L_114:
        /*0028*/ 	.byte	0x04, 0x17
        /*002a*/ 	.short	(.L_116 - .L_115)
.L_115:
        /*002c*/ 	.word	0x00000000
        /*0030*/ 	.short	0x0000
        /*0032*/ 	.short	0x0000
        /*0034*/ 	.byte	0x00, 0xf5, 0x21, 0x00


	//----- nvinfo : EIATTR_SPARSE_MMA_MASK
	.align		4
.L_116:
        /*0038*/ 	.byte	0x03, 0x50
        /*003a*/ 	.short	0x0000


	//----- nvinfo : EIATTR_MAXREG_COUNT
	.align		4
        /*003c*/ 	.byte	0x03, 0x1b
        /*003e*/ 	.short	0x00ff


	//----- nvinfo : EIATTR_MERCURY_ISA_VERSION
	.align		4
        /*0040*/ 	.byte	0x03, 0x5f
        /*0042*/ 	.short	0x0101


	//----- nvinfo : EIATTR_VRC_CTA_INIT_COUNT
	.align		4
        /*0044*/ 	.byte	0x02, 0x4a
	.zero		1
	.zero		1


	//----- nvinfo : EIATTR_EXIT_INSTR_OFFSETS
	.align		4
        /*0048*/ 	.byte	0x04, 0x1c
        /*004a*/ 	.short	(.L_118 - .L_117)


	//   ....[0]....
.L_117:
        /*004c*/ 	.word	0x000000f0


	//   ....[1]....
        /*0050*/ 	.word	0x00002990


	//----- nvinfo : EIATTR_CRS_STACK_SIZE
	.align		4
.L_118:
        /*0054*/ 	.byte	0x04, 0x1e
        /*0056*/ 	.short	(.L_120 - .L_119)
.L_119:
        /*0058*/ 	.word	0x00000000


	//----- nvinfo : EIATTR_CBANK_PARAM_SIZE
	.align		4
.L_120:
        /*005c*/ 	.byte	0x03, 0x19
        /*005e*/ 	.short	0x0018


	//----- nvinfo : EIATTR_PARAM_CBANK
	.align		4
        /*0060*/ 	.byte	0x04, 0x0a
        /*0062*/ 	.short	(.L_122 - .L_121)
	.align		4
.L_121:
        /*0064*/ 	.word	index@(.nv.constant0._Z16createMaskKernelPimm)
        /*0068*/ 	.short	0x0380
        /*006a*/ 	.short	0x0018


	//----- nvinfo : EIATTR_SW_WAR
	.align		4
.L_122:
        /*006c*/ 	.byte	0x04, 0x36
        /*006e*/ 	.short	(.L_124 - .L_123)
.L_123:
        /*0070*/ 	.word	0x00000008
.L_124:


//--------------------- .nv.info._Z14occludedKernelPdS_Pimm --------------------------
	.section	.nv.info._Z14occludedKernelPdS_Pimm,"",@"SHT_CUDA_INFO"
	.sectionflags	@""
	.align	4


	//----- nvinfo : EIATTR_CUDA_API_VERSION
	.align		4
        /*0000*/ 	.byte	0x04, 0x37
        /*0002*/ 	.short	(.L_126 - .L_125)
.L_125:
        /*0004*/ 	.word	0x00000082


	//----- nvinfo : EIATTR_KPARAM_INFO
	.align		4
.L_126:
        /*0008*/ 	.byte	0x04, 0x17
        /*000a*/ 	.short	(.L_128 - .L_127)
.L_127:
        /*000c*/ 	.word	0x00000000
        /*0010*/ 	.short	0x0004
        /*0012*/ 	.short	0x0020
        /*0014*/ 	.byte	0x00, 0xf0, 0x21, 0x00


	//----- nvinfo : EIATTR_KPARAM_INFO
	.align		4
.L_128:
        /*0018*/ 	.byte	0x04, 0x17
        /*001a*/ 	.short	(.L_130 - .L_129)
.L_129:
        /*001c*/ 	.word	0x00000000
        /*0020*/ 	.short	0x0003
        /*0022*/ 	.short	0x0018
        /*0024*/ 	.byte	0x00, 0xf0, 0x21, 0x00


	//----- nvinfo : EIATTR_KPARAM_INFO
	.align		4
.L_130:
        /*0028*/ 	.byte	0x04, 0x17
        /*002a*/ 	.short	(.L_132 - .L_131)
.L_131:
        /*002c*/ 	.word	0x00000000
        /*0030*/ 	.short	0x0002
        /*0032*/ 	.short	0x0010
        /*0034*/ 	.byte	0x00, 0xf5, 0x21, 0x00


	//----- nvinfo : EIATTR_KPARAM_INFO
	.align		4
.L_132:
        /*0038*/ 	.byte	0x04, 0x17
        /*003a*/ 	.short	(.L_134 - .L_133)
.L_133:
        /*003c*/ 	.word	0x00000000
        /*0040*/ 	.short	0x0001
        /*0042*/ 	.short	0x0008
        /*0044*/ 	.byte	0x00, 0xf5, 0x21, 0x00


	//----- nvinfo : EIATTR_KPARAM_INFO
	.align		4
.L_134:
        /*0048*/ 	.byte	0x04, 0x17
        /*004a*/ 	.short	(.L_136 - .L_135)
.L_135:
        /*004c*/ 	.word	0x00000000
        /*0050*/ 	.short	0x0000
        /*0052*/ 	.short	0x0000
        /*0054*/ 	.byte	0x00, 0xf5, 0x21, 0x00


	//----- nvinfo : EIATTR_SPARSE_MMA_MASK
	.align		4
.L_136:
        /*0058*/ 	.byte	0x03, 0x50
        /*005a*/ 	.short	0x0000


	//----- nvinfo : EIATTR_MAXREG_COUNT
	.align		4
        /*005c*/ 	.byte	0x03, 0x1b
        /*005e*/ 	.short	0x00ff


	//----- nvinfo : EIATTR_MERCURY_ISA_VERSION
	.align		4
        /*0060*/ 	.byte	0x03, 0x5f
        /*0062*/ 	.short	0x0101


	//----- nvinfo : EIATTR_VRC_CTA_INIT_COUNT
	.align		4
        /*0064*/ 	.byte	0x02, 0x4a
	.zero		1
	.zero		1


	//----- nvinfo : EIATTR_EXIT_INSTR_OFFSETS
	.align		4
        /*0068*/ 	.byte	0x04, 0x1c
        /*006a*/ 	.short	(.L_138 - .L_137)


	//   ....[0]....
.L_137:
        /*006c*/ 	.word	0x000000e0


	//   ....[1]....
        /*0070*/ 	.word	0x000012b0


	//----- nvinfo : EIATTR_CRS_STACK_SIZE
	.align		4
.L_138:
        /*0074*/ 	.byte	0x04, 0x1e
        /*0076*/ 	.short	(.L_140 - .L_139)
.L_139:
        /*0078*/ 	.word	0x00000000


	//----- nvinfo : EIATTR_CBANK_PARAM_SIZE
	.align		4
.L_140:
        /*007c*/ 	.byte	0x03, 0x19
        /*007e*/ 	.short	0x0028


	//----- nvinfo : EIATTR_PARAM_CBANK
	.align		4
        /*0080*/ 	.byte	0x04, 0x0a
        /*0082*/ 	.short	(.L_142 - .L_141)
	.align		4
.L_141:
        /*0084*/ 	.word	index@(.nv.constant0._Z14occludedKernelPdS_Pimm)
        /*0088*/ 	.short	0x0380
        /*008a*/ 	.short	0x0028


	//----- nvinfo : EIATTR_SW_WAR
	.align		4
.L_142:
        /*008c*/ 	.byte	0x04, 0x36
        /*008e*/ 	.short	(.L_144 - .L_143)
.L_143:
        /*0090*/ 	.word	0x00000008
.L_144:


//--------------------- .nv.callgraph             --------------------------
	.section	.nv.callgraph,"",@"SHT_CUDA_CALLGRAPH"
	.align	4
	.sectionentsize	8
	.align		4
        /*0000*/ 	.word	0x00000000
	.align		4
        /*0004*/ 	.word	0xffffffff
	.align		4
        /*0008*/ 	.word	0x00000000
	.align		4
        /*000c*/ 	.word	0xfffffffe
	.align		4
        /*0010*/ 	.word	0x00000000
	.align		4
        /*0014*/ 	.word	0xfffffffd
	.align		4
        /*0018*/ 	.word	0x00000000
	.align		4
        /*001c*/ 	.word	0xfffffffc


//--------------------- .nv.constant4             --------------------------
	.section	.nv.constant4,"a",@progbits
	.align	8
	.align		8
.nv.constant4:
        /*0000*/ 	.dword	precalc_xorwow_matrix
	.align		8
        /*0008*/ 	.dword	precalc_xorwow_offset_matrix
	.align		8
        /*0010*/ 	.dword	mrg32k3aM1
	.align		8
        /*0018*/ 	.dword	mrg32k3aM2
	.align		8
        /*0020*/ 	.dword	mrg32k3aM1SubSeq
	.align		8
        /*0028*/ 	.dword	mrg32k3aM2SubSeq
	.align		8
        /*0030*/ 	.dword	mrg32k3aM1Seq
	.align		8
        /*0038*/ 	.dword	mrg32k3aM2Seq


//--------------------- .nv.constant3             --------------------------
	.section	.nv.constant3,"a",@progbits
	.align	8
.nv.constant3:
	.type		__cr_lgamma_table,@object
	.size		__cr_lgamma_table,(.L_8 - __cr_lgamma_table)
__cr_lgamma_table:
        /*0000*/ 	.byte	0x00, 0x00, 0x00, 0x00, 0x00, 0x00, 0x00, 0x00, 0x00, 0x00, 0x00, 0x00, 0x00, 0x00, 0x00, 0x00
        /*0010*/ 	.byte	0xef, 0x39, 0xfa, 0xfe, 0x42, 0x2e, 0xe6, 0x3f, 0x02, 0x20, 0x2a, 0xfa, 0x0b, 0xab, 0xfc, 0x3f
        /*0020*/ 	.byte	0xf9, 0x2c, 0x92, 0x7c, 0xa7, 0x6c, 0x09, 0x40, 0xc9, 0x79, 0x44, 0x3c, 0x64, 0x26, 0x13, 0x40
        /*0030*/ 	.byte	0xca, 0x01, 0xcf, 0x3a, 0x27, 0x51, 0x1a, 0x40, 0x30, 0xcc, 0x2d, 0xf3, 0xe1, 0x0c, 0x21, 0x40
        /*0040*/ 	.byte	0x0d, 0xb7, 0xfc, 0x82, 0x8e, 0x35, 0x25, 0x40
.L_8:


//--------------------- .text._Z11norm2KernelPdS_mmmS_ --------------------------
	.section	.text._Z11norm2KernelPdS_mmmS_,"ax",@progbits
	.align	128
        .global         _Z11norm2KernelPdS_mmmS_
        .type           _Z11norm2KernelPdS_mmmS_,@function
        .size           _Z11norm2KernelPdS_mmmS_,(.L_x_88 - _Z11norm2KernelPdS_mmmS_)
        .other          _Z11norm2KernelPdS_mmmS_,@"STO_CUDA_ENTRY STV_DEFAULT"
_Z11norm2KernelPdS_mmmS_:
.text._Z11norm2KernelPdS_mmmS_:
[----:B------:R-:W-:Y:S01]  /*0000*/  LDC R1, c[0x0][0x37c] ;  /* 0x0000df00ff017b82 */ /* 0x000fe20000000800 */
[----:B------:R-:W0:Y:S07]  /*0010*/  S2R R0, SR_TID.X ;  /* 0x0000000000007919 */ /* 0x000e2e0000002100 */
[----:B------:R-:W0:Y:S01]  /*0020*/  S2UR UR4, SR_CTAID.X ;  /* 0x00000000000479c3 */ /* 0x000e220000002500 */
[----:B------:R-:W1:Y:S07]  /*0030*/  LDCU.64 UR6, c[0x0][0x390] ;  /* 0x00007200ff0677ac */ /* 0x000e6e0008000a00 */
[----:B------:R-:W0:Y:S02]  /*0040*/  LDC R7, c[0x0][0x360] ;  /* 0x0000d800ff077b82 */ /* 0x000e240000000800 */
[----:B0-----:R-:W-:-:S05]  /*0050*/  IMAD R0, R7, UR4, R0 ;  /* 0x0000000407007c24 */ /* 0x001fca000f8e0200 */
[----:B-1----:R-:W-:-:S04]  /*0060*/  ISETP.GE.U32.AND P0, PT, R0, UR6, PT ;  /* 0x0000000600007c0c */ /* 0x002fc8000bf06070 */
[----:B------:R-:W-:-:S13]  /*0070*/  ISETP.GE.U32.AND.EX P0, PT, RZ, UR7, PT, P0 ;  /* 0x00000007ff007c0c */ /* 0x000fda000bf06100 */
[----:B------:R-:W-:Y:S05]  /*0080*/  @P0 EXIT ;  /* 0x000000000000094d */ /* 0x000fea0003800000 */
[----:B------:R-:W0:Y:S01]  /*0090*/  LDCU UR4, c[0x0][0x370] ;  /* 0x00006e00ff0477ac */ /* 0x000e220008000800 */
[----:B------:R-:W-:Y:S01]  /*00a0*/  IMAD.MOV.U32 R5, RZ, RZ, RZ ;  /* 0x000000ffff057224 */ /* 0x000fe200078e00ff */
[----:B------:R-:W1:Y:S01]  /*00b0*/  LDCU.64 UR6, c[0x0][0x358] ;  /* 0x00006b00ff0677ac */ /* 0x000e620008000a00 */
[----:B------:R-:W2:Y:S01]  /*00c0*/  LDCU.128 UR8, c[0x0][0x380] ;  /* 0x00007000ff0877ac */ /* 0x000ea20008000c00 */
[----:B0-----:R-:W-:-:S07]  /*00d0*/  IMAD R7, R7, UR4, RZ ;  /* 0x0000000407077c24 */ /* 0x001fce000f8e02ff */
.L_x_5:
[----:B------:R-:W0:Y:S01]  /*00e0*/  LDCU.64 UR4, c[0x0][0x398] ;  /* 0x00007300ff0477ac */ /* 0x000e220008000a00 */
[----:B------:R-:W-:Y:S01]  /*00f0*/  BSSY.RECONVERGENT B0, `(.L_x_0) ;  /* 0x0000023000007945 */ /* 0x000fe20003800200 */
[----:B0-----:R-:W-:Y:S02]  /*0100*/  IMAD R3, R5, UR4, RZ ;  /* 0x0000000405037c24 */ /* 0x001fe4000f8e02ff */
[----:B------:R-:W-:-:S04]  /*0110*/  IMAD.WIDE.U32 R8, R0, UR4, RZ ;  /* 0x0000000400087c25 */ /* 0x000fc8000f8e00ff */
[----:B------:R-:W-:Y:S01]  /*0120*/  IMAD R3, R0, UR5, R3 ;  /* 0x0000000500037c24 */ /* 0x000fe2000f8e0203 */
[----:B------:R-:W-:Y:S02]  /*0130*/  IADD3 R17, P1, PT, R8, UR4, RZ ;  /* 0x0000000408117c10 */ /* 0x000fe4000ff3e0ff */
[----:B------:R-:W-:Y:S01]  /*0140*/  SHF.R.S32.HI R6, RZ, 0x1f, R8 ;  /* 0x0000001fff067819 */ /* 0x000fe20000011408 */
[----:B------:R-:W-:Y:S01]  /*0150*/  IMAD.IADD R10, R9, 0x1, R3 ;  /* 0x00000001090a7824 */ /* 0x000fe200078e0203 */
[----:B------:R-:W-:Y:S02]  /*0160*/  ISETP.GT.U32.AND P0, PT, R17, R8, PT ;  /* 0x000000081100720c */ /* 0x000fe40003f04070 */
[----:B------:R-:W-:Y:S02]  /*0170*/  CS2R R2, SRZ ;  /* 0x0000000000027805 */ /* 0x000fe4000001ff00 */
[----:B------:R-:W-:-:S04]  /*0180*/  IADD3.X R16, PT, PT, R10, UR5, RZ, P1, !PT ;  /* 0x000000050a107c10 */ /* 0x000fc80008ffe4ff */
[----:B------:R-:W-:-:S13]  /*0190*/  ISETP.GT.U32.AND.EX P0, PT, R16, R6, PT, P0 ;  /* 0x000000061000720c */ /* 0x000fda0003f04100 */
[----:B------:R-:W-:Y:S05]  /*01a0*/  @!P0 BRA `(.L_x_1) ;  /* 0x00000000005c8947 */ /* 0x000fea0003800000 */
[----:B------:R-:W0:Y:S01]  /*01b0*/  LDCU.64 UR4, c[0x0][0x3a0] ;  /* 0x00007400ff0477ac */ /* 0x000e220008000a00 */
[--C-:B------:R-:W-:Y:S01]  /*01c0*/  IMAD.MOV.U32 R14, RZ, RZ, R8.reuse ;  /* 0x000000ffff0e7224 */ /* 0x100fe200078e0008 */
[----:B------:R-:W-:Y:S01]  /*01d0*/  CS2R R2, SRZ ;  /* 0x0000000000027805 */ /* 0x000fe2000001ff00 */
[----:B------:R-:W-:Y:S02]  /*01e0*/  IMAD.MOV.U32 R4, RZ, RZ, R8 ;  /* 0x000000ffff047224 */ /* 0x000fe400078e0008 */
[----:B------:R-:W-:Y:S01]  /*01f0*/  IMAD.MOV.U32 R15, RZ, RZ, R6 ;  /* 0x000000ffff0f7224 */ /* 0x000fe200078e0006 */
[----:B0-----:R-:W-:-:S04]  /*0200*/  IADD3 R19, P0, PT, -R8, UR4, RZ ;  /* 0x0000000408137c10 */ /* 0x001fc8000ff1e1ff */
[----:B------:R-:W-:-:S09]  /*0210*/  IADD3.X R18, PT, PT, ~R10, UR5, RZ, P0, !PT ;  /* 0x000000050a127c10 */ /* 0x000fd200087fe5ff */
.L_x_2:
[C---:B------:R-:W-:Y:S02]  /*0220*/  IADD3 R6, P1, PT, R14.reuse, R19, RZ ;  /* 0x000000130e067210 */ /* 0x040fe40007f3e0ff */
[----:B--2---:R-:W-:-:S03]  /*0230*/  LEA R10, P0, R14, UR8, 0x3 ;  /* 0x000000080e0a7c11 */ /* 0x004fc6000f8018ff */
[----:B------:R-:W-:Y:S01]  /*0240*/  IMAD.X R9, R15, 0x1, R18, P1 ;  /* 0x000000010f097824 */ /* 0x000fe200008e0612 */
[----:B------:R-:W-:Y:S02]  /*0250*/  LEA R8, P1, R6, UR10, 0x3 ;  /* 0x0000000a06087c11 */ /* 0x000fe4000f8218ff */
[----:B------:R-:W-:Y:S02]  /*0260*/  LEA.HI.X R11, R14, UR9, R15, 0x3, P0 ;  /* 0x000000090e0b7c11 */ /* 0x000fe400080f1c0f */
[----:B------:R-:W-:-:S04]  /*0270*/  LEA.HI.X R9, R6, UR11, R9, 0x3, P1 ;  /* 0x0000000b06097c11 */ /* 0x000fc800088f1c09 */
[----:B-1----:R-:W2:Y:S04]  /*0280*/  LDG.E.64 R10, desc[UR6][R10.64] ;  /* 0x000000060a0a7981 */ /* 0x002ea8000c1e1b00 */
[----:B------:R-:W2:Y:S01]  /*0290*/  LDG.E.64 R8, desc[UR6][R8.64] ;  /* 0x0000000608087981 */ /* 0x000ea2000c1e1b00 */
[----:B------:R-:W-:-:S04]  /*02a0*/  VIADD R14, R4, 0x1 ;  /* 0x00000001040e7836 */ /* 0x000fc80000000000 */
[--C-:B------:R-:W-:Y:S01]  /*02b0*/  IMAD.MOV.U32 R4, RZ, RZ, R14.reuse ;  /* 0x000000ffff047224 */ /* 0x100fe200078e000e */
[----:B------:R-:W-:Y:S02]  /*02c0*/  ISETP.GT.U32.AND P0, PT, R17, R14, PT ;  /* 0x0000000e1100720c */ /* 0x000fe40003f04070 */
[----:B------:R-:W-:-:S04]  /*02d0*/  SHF.R.S32.HI R15, RZ, 0x1f, R14 ;  /* 0x0000001fff0f7819 */ /* 0x000fc8000001140e */
[----:B------:R-:W-:Y:S01]  /*02e0*/  ISETP.GT.U32.AND.EX P0, PT, R16, R15, PT, P0 ;  /* 0x0000000f1000720c */ /* 0x000fe20003f04100 */
[----:B--2---:R-:W-:-:S08]  /*02f0*/  DADD R12, R10, -R8 ;  /* 0x000000000a0c7229 */ /* 0x004fd00000000808 */
[----:B------:R-:W-:-:S04]  /*0300*/  DFMA R2, R12, R12, R2 ;  /* 0x0000000c0c02722b */ /* 0x000fc80000000002 */
[----:B------:R-:W-:Y:S07]  /*0310*/  @P0 BRA `(.L_x_2) ;  /* 0xfffffffc00c00947 */ /* 0x000fee000383ffff */
.L_x_1:
[----:B-12---:R-:W-:Y:S05]  /*0320*/  BSYNC.RECONVERGENT B0 ;  /* 0x0000000000007941 */ /* 0x006fea0003800200 */
.L_x_0:
[----:B------:R-:W0:Y:S01]  /*0330*/  MUFU.RSQ64H R9, R3 ;  /* 0x0000000300097308 */ /* 0x000e220000001c00 */
[----:B------:R-:W-:Y:S01]  /*0340*/  VIADD R8, R3, 0xfcb00000 ;  /* 0xfcb0000003087836 */ /* 0x000fe20000000000 */
[----:B------:R-:W-:Y:S01]  /*0350*/  MOV R13, 0x3fd80000 ;  /* 0x3fd80000000d7802 */ /* 0x000fe20000000f00 */
[----:B------:R-:W-:Y:S01]  /*0360*/  IMAD.MOV.U32 R12, RZ, RZ, 0x0 ;  /* 0x00000000ff0c7424 */ /* 0x000fe200078e00ff */
[----:B------:R-:W-:Y:S02]  /*0370*/  BSSY.RECONVERGENT B0, `(.L_x_3) ;  /* 0x0000011000007945 */ /* 0x000fe40003800200 */
[----:B------:R-:W-:Y:S01]  /*0380*/  ISETP.GE.U32.AND P0, PT, R8, 0x7ca00000, PT ;  /* 0x7ca000000800780c */ /* 0x000fe20003f06070 */
[----:B0-----:R-:W-:-:S08]  /*0390*/  DMUL R10, R8, R8 ;  /* 0x00000008080a7228 */ /* 0x001fd00000000000 */
[----:B------:R-:W-:-:S08]  /*03a0*/  DFMA R10, -R10, R2, 1 ;  /* 0x3ff000000a0a742b */ /* 0x000fd00000000102 */
[----:B------:R-:W-:Y:S02]  /*03b0*/  DFMA R12, R10, R12, 0.5 ;  /* 0x3fe000000a0c742b */ /* 0x000fe4000000000c */
[----:B------:R-:W-:-:S08]  /*03c0*/  DMUL R10, R8, R10 ;  /* 0x0000000a080a7228 */ /* 0x000fd00000000000 */
[----:B------:R-:W-:-:S08]  /*03d0*/  DFMA R18, R12, R10, R8 ;  /* 0x0000000a0c12722b */ /* 0x000fd00000000008 */
[----:B------:R-:W-:Y:S02]  /*03e0*/  DMUL R10, R18, R2 ;  /* 0x00000002120a7228 */ /* 0x000fe40000000000 */
[----:B------:R-:W-:Y:S02]  /*03f0*/  VIADD R17, R19, 0xfff00000 ;  /* 0xfff0000013117836 */ /* 0x000fe40000000000 */
[----:B------:R-:W-:-:S04]  /*0400*/  IMAD.MOV.U32 R16, RZ, RZ, R18 ;  /* 0x000000ffff107224 */ /* 0x000fc800078e0012 */
[----:B------:R-:W-:-:S08]  /*0410*/  DFMA R12, R10, -R10, R2 ;  /* 0x8000000a0a0c722b */ /* 0x000fd00000000002 */
[----:B------:R-:W-:Y:S01]  /*0420*/  DFMA R14, R12, R16, R10 ;  /* 0x000000100c0e722b */ /* 0x000fe2000000000a */
[----:B------:R-:W-:Y:S10]  /*0430*/  @!P0 BRA `(.L_x_4) ;  /* 0x0000000000108947 */ /* 0x000ff40003800000 */
[----:B------:R-:W-:Y:S01]  /*0440*/  IMAD.MOV.U32 R14, RZ, RZ, R2 ;  /* 0x000000ffff0e7224 */ /* 0x000fe200078e0002 */
[----:B------:R-:W-:Y:S01]  /*0450*/  MOV R2, 0x480 ;  /* 0x0000048000027802 */ /* 0x000fe20000000f00 */
[----:B------:R-:W-:-:S07]  /*0460*/  IMAD.MOV.U32 R15, RZ, RZ, R3 ;  /* 0x000000ffff0f7224 */ /* 0x000fce00078e0003 */
[----:B------:R-:W-:Y:S05]  /*0470*/  CALL.REL.NOINC `($__internal_0_$__cuda_sm20_dsqrt_rn_f64_mediumpath_v1) ;  /* 0x0000000000307944 */ /* 0x000fea0003c00000 */
.L_x_4:
[----:B------:R-:W-:Y:S05]  /*0480*/  BSYNC.RECONVERGENT B0 ;  /* 0x0000000000007941 */ /* 0x000fea0003800200 */
.L_x_3:
[----:B------:R-:W0:Y:S01]  /*0490*/  LDCU.64 UR4, c[0x0][0x3a8] ;  /* 0x00007500ff0477ac */ /* 0x000e220008000a00 */
[----:B------:R-:W1:Y:S01]  /*04a0*/  LDCU.64 UR12, c[0x0][0x390] ;  /* 0x00007200ff0c77ac */ /* 0x000e620008000a00 */
[----:B0-----:R-:W-:-:S04]  /*04b0*/  LEA R2, P0, R0, UR4, 0x3 ;  /* 0x0000000400027c11 */ /* 0x001fc8000f8018ff */
[----:B------:R-:W-:Y:S02]  /*04c0*/  LEA.HI.X R3, R0, UR5, R5, 0x3, P0 ;  /* 0x0000000500037c11 */ /* 0x000fe400080f1c05 */
[----:B------:R-:W-:-:S03]  /*04d0*/  IADD3 R0, P0, PT, R7, R0, RZ ;  /* 0x0000000007007210 */ /* 0x000fc60007f1e0ff */
[----:B------:R0:W-:Y:S02]  /*04e0*/  STG.E.64 desc[UR6][R2.64], R14 ;  /* 0x0000000e02007986 */ /* 0x0001e4000c101b06 */
[----:B------:R-:W-:Y:S01]  /*04f0*/  IMAD.X R5, RZ, RZ, R5, P0 ;  /* 0x000000ffff057224 */ /* 0x000fe200000e0605 */
[----:B-1----:R-:W-:-:S04]  /*0500*/  ISETP.GE.U32.AND P0, PT, R0, UR12, PT ;  /* 0x0000000c00007c0c */ /* 0x002fc8000bf06070 */
[----:B------:R-:W-:-:S13]  /*0510*/  ISETP.GE.U32.AND.EX P0, PT, R5, UR13, PT, P0 ;  /* 0x0000000d05007c0c */ /* 0x000fda000bf06100 */
[----:B0-----:R-:W-:Y:S05]  /*0520*/  @!P0 BRA `(.L_x_5) ;  /* 0xfffffff800ec8947 */ /* 0x001fea000383ffff */
[----:B------:R-:W-:Y:S05]  /*0530*/  EXIT ;  /* 0x000000000000794d */ /* 0x000fea0003800000 */
        .weak           $__internal_0_$__cuda_sm20_dsqrt_rn_f64_mediumpath_v1
        .type           $__internal_0_$__cuda_sm20_dsqrt_rn_f64_mediumpath_v1,@function
        .size           $__internal_0_$__cuda_sm20_dsqrt_rn_f64_mediumpath_v1,(.L_x_88 - $__internal_0_$__cuda_sm20_dsqrt_rn_f64_mediumpath_v1)
$__internal_0_$__cuda_sm20_dsqrt_rn_f64_mediumpath_v1:
[----:B------:R-:W-:Y:S01]  /*0540*/  ISETP.GE.U32.AND P0, PT, R8, -0x3400000, PT ;  /* 0xfcc000000800780c */ /* 0x000fe20003f06070 */
[----:B------:R-:W-:Y:S01]  /*0550*/  BSSY.RECONVERGENT B1, `(.L_x_6) ;  /* 0x0000026000017945 */ /* 0x000fe20003800200 */
[----:B------:R-:W-:Y:S01]  /*0560*/  IMAD.MOV.U32 R16, RZ, RZ, R18 ;  /* 0x000000ffff107224 */ /* 0x000fe200078e0012 */
[----:B------:R-:W-:Y:S01]  /*0570*/  MOV R8, R12 ;  /* 0x0000000c00087202 */ /* 0x000fe20000000f00 */
[----:B------:R-:W-:-:S09]  /*0580*/  IMAD.MOV.U32 R9, RZ, RZ, R13 ;  /* 0x000000ffff097224 */ /* 0x000fd200078e000d */
[----:B------:R-:W-:Y:S05]  /*0590*/  @!P0 BRA `(.L_x_7) ;  /* 0x0000000000208947 */ /* 0x000fea0003800000 */
[----:B------:R-:W-:-:S10]  /*05a0*/  DFMA.RM R8, R8, R16, R10 ;  /* 0x000000100808722b */ /* 0x000fd4000000400a */
[----:B------:R-:W-:-:S05]  /*05b0*/  IADD3 R12, P0, PT, R8, 0x1, RZ ;  /* 0x00000001080c7810 */ /* 0x000fca0007f1e0ff */
[----:B------:R-:W-:-:S06]  /*05c0*/  IMAD.X R13, RZ, RZ, R9, P0 ;  /* 0x000000ffff0d7224 */ /* 0x000fcc00000e0609 */
[----:B------:R-:W-:-:S08]  /*05d0*/  DFMA.RP R10, -R8, R12, R14 ;  /* 0x0000000c080a722b */ /* 0x000fd0000000810e */
[----:B------:R-:W-:-:S06]  /*05e0*/  DSETP.GT.AND P0, PT, R10, RZ, PT ;  /* 0x000000ff0a00722a */ /* 0x000fcc0003f04000 */
[----:B------:R-:W-:Y:S02]  /*05f0*/  FSEL R8, R12, R8, P0 ;  /* 0x000000080c087208 */ /* 0x000fe40000000000 */
[----:B------:R-:W-:Y:S01]  /*0600*/  FSEL R9, R13, R9, P0 ;  /* 0x000000090d097208 */ /* 0x000fe20000000000 */
[----:B------:R-:W-:Y:S06]  /*0610*/  BRA `(.L_x_8) ;  /* 0x0000000000647947 */ /* 0x000fec0003800000 */
.L_x_7:
[----:B------:R-:W-:-:S14]  /*0620*/  DSETP.NE.AND P0, PT, R14, RZ, PT ;  /* 0x000000ff0e00722a */ /* 0x000fdc0003f05000 */
[----:B------:R-:W-:Y:S05]  /*0630*/  @!P0 BRA `(.L_x_9) ;  /* 0x0000000000588947 */ /* 0x000fea0003800000 */
[----:B------:R-:W-:-:S13]  /*0640*/  ISETP.GE.AND P0, PT, R15, RZ, PT ;  /* 0x000000ff0f00720c */ /* 0x000fda0003f06270 */
[----:B------:R-:W-:Y:S02]  /*0650*/  @!P0 IMAD.MOV.U32 R8, RZ, RZ, 0x0 ;  /* 0x00000000ff088424 */ /* 0x000fe400078e00ff */
[----:B------:R-:W-:Y:S01]  /*0660*/  @!P0 IMAD.MOV.U32 R9, RZ, RZ, -0x80000 ;  /* 0xfff80000ff098424 */ /* 0x000fe200078e00ff */
[----:B------:R-:W-:Y:S06]  /*0670*/  @!P0 BRA `(.L_x_8) ;  /* 0x00000000004c8947 */ /* 0x000fec0003800000 */
[----:B------:R-:W-:-:S13]  /*0680*/  ISETP.GT.AND P0, PT, R15, 0x7fefffff, PT ;  /* 0x7fefffff0f00780c */ /* 0x000fda0003f04270 */
[----:B------:R-:W-:Y:S05]  /*0690*/  @P0 BRA `(.L_x_9) ;  /* 0x0000000000400947 */ /* 0x000fea0003800000 */
[----:B------:R-:W-:Y:S01]  /*06a0*/  DMUL R8, R14, 8.11296384146066816958e+31 ;  /* 0x469000000e087828 */ /* 0x000fe20000000000 */
[----:B------:R-:W-:Y:S01]  /*06b0*/  IMAD.MOV.U32 R10, RZ, RZ, RZ ;  /* 0x000000ffff0a7224 */ /* 0x000fe200078e00ff */
[----:B------:R-:W-:Y:S01]  /*06c0*/  MOV R15, 0x3fd80000 ;  /* 0x3fd80000000f7802 */ /* 0x000fe20000000f00 */
[----:B------:R-:W-:-:S03]  /*06d0*/  IMAD.MOV.U32 R14, RZ, RZ, 0x0 ;  /* 0x00000000ff0e7424 */ /* 0x000fc600078e00ff */
[----:B------:R-:W0:Y:S02]  /*06e0*/  MUFU.RSQ64H R11, R9 ;  /* 0x00000009000b7308 */ /* 0x000e240000001c00 */
[----:B0-----:R-:W-:-:S08]  /*06f0*/  DMUL R12, R10, R10 ;  /* 0x0000000a0a0c7228 */ /* 0x001fd00000000000 */
[----:B------:R-:W-:-:S08]  /*0700*/  DFMA R12, R8, -R12, 1 ;  /* 0x3ff00000080c742b */ /* 0x000fd0000000080c */
[----:B------:R-:W-:Y:S02]  /*0710*/  DFMA R14, R12, R14, 0.5 ;  /* 0x3fe000000c0e742b */ /* 0x000fe4000000000e */
[----:B------:R-:W-:-:S08]  /*0720*/  DMUL R12, R10, R12 ;  /* 0x0000000c0a0c7228 */ /* 0x000fd00000000000 */
[----:B------:R-:W-:-:S08]  /*0730*/  DFMA R12, R14, R12, R10 ;  /* 0x0000000c0e0c722b */ /* 0x000fd0000000000a */
[----:B------:R-:W-:Y:S02]  /*0740*/  DMUL R10, R8, R12 ;  /* 0x0000000c080a7228 */ /* 0x000fe40000000000 */
[----:B------:R-:W-:-:S06]  /*0750*/  VIADD R13, R13, 0xfff00000 ;  /* 0xfff000000d0d7836 */ /* 0x000fcc0000000000 */
[----:B------:R-:W-:-:S08]  /*0760*/  DFMA R14, R10, -R10, R8 ;  /* 0x8000000a0a0e722b */ /* 0x000fd00000000008 */
[----:B------:R-:W-:-:S10]  /*0770*/  DFMA R8, R12, R14, R10 ;  /* 0x0000000e0c08722b */ /* 0x000fd4000000000a */
[----:B------:R-:W-:Y:S01]  /*0780*/  VIADD R9, R9, 0xfcb00000 ;  /* 0xfcb0000009097836 */ /* 0x000fe20000000000 */
[----:B------:R-:W-:Y:S06]  /*0790*/  BRA `(.L_x_8) ;  /* 0x0000000000047947 */ /* 0x000fec0003800000 */
.L_x_9:
[----:B------:R-:W-:-:S11]  /*07a0*/  DADD R8, R14, R14 ;  /* 0x000000000e087229 */ /* 0x000fd6000000000e */
.L_x_8:
[----:B------:R-:W-:Y:S05]  /*07b0*/  BSYNC.RECONVERGENT B1 ;  /* 0x0000000000017941 */ /* 0x000fea0003800200 */
.L_x_6:
[----:B------:R-:W-:Y:S02]  /*07c0*/  IMAD.MOV.U32 R3, RZ, RZ, 0x0 ;  /* 0x00000000ff037424 */ /* 0x000fe400078e00ff */
[----:B------:R-:W-:Y:S02]  /*07d0*/  IMAD.MOV.U32 R14, RZ, RZ, R8 ;  /* 0x000000ffff0e7224 */ /* 0x000fe400078e0008 */
[----:B------:R-:W-:Y:S01]  /*07e0*/  IMAD.MOV.U32 R15, RZ, RZ, R9 ;  /* 0x000000ffff0f7224 */ /* 0x000fe200078e0009 */
[----:B------:R-:W-:Y:S06]  /*07f0*/  RET.REL.NODEC R2 `(_Z11norm2KernelPdS_mmmS_) ;  /* 0xfffffff802007950 */ /* 0x000fec0003c3ffff */
.L_x_10:
[----:B------:R-:W-:-:S00]  /*0800*/  BRA `(.L_x_10) ;  /* 0xfffffffc00fc7947 */ /* 0x000fc0000383ffff */
[----:B------:R-:W-:-:S00]  /*0810*/  NOP ;  /* 0x0000000000007918 */ /* 0x000fc00000000000 */
        /* <DEDUP_REMOVED lines=14> */
.L_x_88:


//--------------------- .text._Z16meanCenterKernelPdS_mm --------------------------
	.section	.text._Z16meanCenterKernelPdS_mm,"ax",@progbits
	.align	128
        .global         _Z16meanCenterKernelPdS_mm
        .type           _Z16meanCenterKernelPdS_mm,@function
        .size           _Z16meanCenterKernelPdS_mm,(.L_x_89 - _Z16meanCenterKernelPdS_mm)
        .other          _Z16meanCenterKernelPdS_mm,@"STO_CUDA_ENTRY STV_DEFAULT"
_Z16meanCenterKernelPdS_mm:
.text._Z16meanCenterKernelPdS_mm:
[----:B------:R-:W-:Y:S01]  /*0000*/  LDC R1, c[0x0][0x37c] ;  /* 0x0000df00ff017b82 */ /* 0x000fe20000000800 */
[----:B------:R-:W0:Y:S01]  /*0010*/  S2R R3, SR_TID.X ;  /* 0x0000000000037919 */ /* 0x000e220000002100 */
[----:B------:R-:W1:Y:S06]  /*0020*/  LDCU.128 UR8, c[0x0][0x390] ;  /* 0x00007200ff0877ac */ /* 0x000e6c0008000c00 */
[----:B------:R-:W0:Y:S08]  /*0030*/  S2UR UR7, SR_CTAID.X ;  /* 0x00000000000779c3 */ /* 0x000e300000002500 */
[----:B------:R-:W0:Y:S01]  /*0040*/  LDC R0, c[0x0][0x360] ;  /* 0x0000d800ff007b82 */ /* 0x000e220000000800 */
[----:B-1----:R-:W-:-:S02]  /*0050*/  UIMAD UR6, UR11, UR8, URZ ;  /* 0x000000080b0672a4 */ /* 0x002fc4000f8e02ff */
[----:B------:R-:W-:Y:S02]  /*0060*/  UIMAD.WIDE.U32 UR4, UR10, UR8, URZ ;  /* 0x000000080a0472a5 */ /* 0x000fe4000f8e00ff */
[----:B------:R-:W-:-:S04]  /*0070*/  UIMAD UR6, UR10, UR9, UR6 ;  /* 0x000000090a0672a4 */ /* 0x000fc8000f8e0206 */
[----:B------:R-:W-:-:S06]  /*0080*/  UIADD3 UR6, UPT, UPT, UR5, UR6, URZ ;  /* 0x0000000605067290 */ /* 0x000fcc000fffe0ff */
[----:B------:R-:W-:Y:S02]  /*0090*/  IMAD.U32 R2, RZ, RZ, UR6 ;  /* 0x00000006ff027e24 */ /* 0x000fe4000f8e00ff */
[----:B0-----:R-:W-:-:S05]  /*00a0*/  IMAD R3, R0, UR7, R3 ;  /* 0x0000000700037c24 */ /* 0x001fca000f8e0203 */
[----:B------:R-:W-:-:S04]  /*00b0*/  ISETP.LT.U32.AND P0, PT, R3, UR4, PT ;  /* 0x0000000403007c0c */ /* 0x000fc8000bf01070 */
[----:B------:R-:W-:-:S13]  /*00c0*/  ISETP.GT.U32.AND.EX P0, PT, R2, RZ, PT, P0 ;  /* 0x000000ff0200720c */ /* 0x000fda0003f04100 */
[----:B------:R-:W-:Y:S05]  /*00d0*/  @!P0 EXIT ;  /* 0x000000000000894d */ /* 0x000fea0003800000 */
[----:B------:R-:W0:Y:S01]  /*00e0*/  LDCU UR7, c[0x0][0x370] ;  /* 0x00006e00ff0777ac */ /* 0x000e220008000800 */
[----:B------:R-:W-:Y:S01]  /*00f0*/  IMAD.MOV.U32 R2, RZ, RZ, RZ ;  /* 0x000000ffff027224 */ /* 0x000fe200078e00ff */
[----:B------:R-:W1:Y:S01]  /*0100*/  LDCU.64 UR8, c[0x0][0x358] ;  /* 0x00006b00ff0877ac */ /* 0x000e620008000a00 */
[----:B------:R-:W2:Y:S01]  /*0110*/  LDCU UR16, c[0x0][0x39c] ;  /* 0x00007380ff1077ac */ /* 0x000ea20008000800 */
[----:B------:R-:W3:Y:S01]  /*0120*/  LDCU UR17, c[0x0][0x398] ;  /* 0x00007300ff1177ac */ /* 0x000ee20008000800 */
[----:B------:R-:W4:Y:S01]  /*0130*/  LDCU.128 UR12, c[0x0][0x380] ;  /* 0x00007000ff0c77ac */ /* 0x000f220008000c00 */
[----:B0-----:R-:W-:-:S07]  /*0140*/  IMAD R0, R0, UR7, RZ ;  /* 0x0000000700007c24 */ /* 0x001fce000f8e02ff */
.L_x_14:
[----:B0-2---:R-:W-:Y:S01]  /*0150*/  LOP3.LUT R4, R2, UR16, RZ, 0xfc, !PT ;  /* 0x0000001002047c12 */ /* 0x005fe2000f8efcff */
[----:B------:R-:W-:Y:S03]  /*0160*/  BSSY.RECONVERGENT B0, `(.L_x_11) ;  /* 0x0000019000007945 */ /* 0x000fe60003800200 */
[----:B------:R-:W-:-:S13]  /*0170*/  ISETP.NE.U32.AND P0, PT, R4, RZ, PT ;  /* 0x000000ff0400720c */ /* 0x000fda0003f05070 */
[----:B------:R-:W-:Y:S05]  /*0180*/  @P0 BRA `(.L_x_12) ;  /* 0x0000000000500947 */ /* 0x000fea0003800000 */
[----:B---3--:R-:W0:Y:S01]  /*0190*/  I2F.U32.RP R6, UR17 ;  /* 0x0000001100067d06 */ /* 0x008e220008209000 */
[----:B------:R-:W-:-:S07]  /*01a0*/  ISETP.NE.U32.AND P1, PT, RZ, UR17, PT ;  /* 0x00000011ff007c0c */ /* 0x000fce000bf25070 */
[----:B0-----:R-:W0:Y:S02]  /*01b0*/  MUFU.RCP R6, R6 ;  /* 0x0000000600067308 */ /* 0x001e240000001000 */
[----:B0-----:R-:W-:-:S06]  /*01c0*/  IADD3 R4, PT, PT, R6, 0xffffffe, RZ ;  /* 0x0ffffffe06047810 */ /* 0x001fcc0007ffe0ff */
[----:B------:R0:W2:Y:S02]  /*01d0*/  F2I.FTZ.U32.TRUNC.NTZ R5, R4 ;  /* 0x0000000400057305 */ /* 0x0000a4000021f000 */
[----:B0-----:R-:W-:Y:S02]  /*01e0*/  IMAD.MOV.U32 R4, RZ, RZ, RZ ;  /* 0x000000ffff047224 */ /* 0x001fe400078e00ff */
[----:B--2---:R-:W-:-:S04]  /*01f0*/  IMAD.MOV R7, RZ, RZ, -R5 ;  /* 0x000000ffff077224 */ /* 0x004fc800078e0a05 */
[----:B------:R-:W-:-:S04]  /*0200*/  IMAD R7, R7, UR17, RZ ;  /* 0x0000001107077c24 */ /* 0x000fc8000f8e02ff */
[----:B------:R-:W-:-:S04]  /*0210*/  IMAD.HI.U32 R8, R5, R7, R4 ;  /* 0x0000000705087227 */ /* 0x000fc800078e0004 */
[----:B------:R-:W-:Y:S02]  /*0220*/  IMAD.MOV.U32 R5, RZ, RZ, RZ ;  /* 0x000000ffff057224 */ /* 0x000fe400078e00ff */
[----:B------:R-:W-:-:S05]  /*0230*/  IMAD.HI.U32 R8, R8, R3, RZ ;  /* 0x0000000308087227 */ /* 0x000fca00078e00ff */
[----:B------:R-:W-:-:S05]  /*0240*/  IADD3 R8, PT, PT, -R8, RZ, RZ ;  /* 0x000000ff08087210 */ /* 0x000fca0007ffe1ff */
[----:B------:R-:W-:-:S05]  /*0250*/  IMAD R7, R8, UR17, R3 ;  /* 0x0000001108077c24 */ /* 0x000fca000f8e0203 */
[----:B------:R-:W-:-:S13]  /*0260*/  ISETP.GE.U32.AND P0, PT, R7, UR17, PT ;  /* 0x0000001107007c0c */ /* 0x000fda000bf06070 */
[----:B------:R-:W-:-:S05]  /*0270*/  @P0 VIADD R7, R7, -UR17 ;  /* 0x8000001107070c36 */ /* 0x000fca0008000000 */
[----:B------:R-:W-:-:S13]  /*0280*/  ISETP.GE.U32.AND P0, PT, R7, UR17, PT ;  /* 0x0000001107007c0c */ /* 0x000fda000bf06070 */
[----:B------:R-:W-:Y:S01]  /*0290*/  @P0 VIADD R7, R7, -UR17 ;  /* 0x8000001107070c36 */ /* 0x000fe20008000000 */
[----:B------:R-:W-:-:S04]  /*02a0*/  @!P1 LOP3.LUT R7, RZ, UR17, RZ, 0x33, !PT ;  /* 0x00000011ff079c12 */ /* 0x000fc8000f8e33ff */
[----:B------:R-:W-:Y:S01]  /*02b0*/  MOV R4, R7 ;  /* 0x0000000700047202 */ /* 0x000fe20000000f00 */
[----:B------:R-:W-:Y:S06]  /*02c0*/  BRA `(.L_x_13) ;  /* 0x0000000000087947 */ /* 0x000fec0003800000 */
.L_x_12:
[----:B------:R-:W-:-:S07]  /*02d0*/  MOV R6, 0x2f0 ;  /* 0x000002f000067802 */ /* 0x000fce0000000f00 */
[----:B-1-34-:R-:W-:Y:S05]  /*02e0*/  CALL.REL.NOINC `($__internal_1_$__cuda_sm20_rem_u64) ;  /* 0x00000000003c7944 */ /* 0x01afea0003c00000 */
.L_x_13:
[----:B-1--4-:R-:W-:Y:S05]  /*02f0*/  BSYNC.RECONVERGENT B0 ;  /* 0x0000000000007941 */ /* 0x012fea0003800200 */
.L_x_11:
[C---:B------:R-:W-:Y:S02]  /*0300*/  LEA R10, P0, R4.reuse, UR14, 0x3 ;  /* 0x0000000e040a7c11 */ /* 0x040fe4000f8018ff */
[C---:B------:R-:W-:Y:S02]  /*0310*/  LEA R6, P1, R3.reuse, UR12, 0x3 ;  /* 0x0000000c03067c11 */ /* 0x040fe4000f8218ff */
[----:B------:R-:W-:Y:S02]  /*0320*/  LEA.HI.X R11, R4, UR15, R5, 0x3, P0 ;  /* 0x0000000f040b7c11 */ /* 0x000fe400080f1c05 */
[----:B------:R-:W-:-:S03]  /*0330*/  LEA.HI.X R7, R3, UR13, R2, 0x3, P1 ;  /* 0x0000000d03077c11 */ /* 0x000fc600088f1c02 */
[----:B------:R-:W2:Y:S04]  /*0340*/  LDG.E.64 R4, desc[UR8][R10.64] ;  /* 0x000000080a047981 */ /* 0x000ea8000c1e1b00 */
[----:B------:R-:W2:Y:S01]  /*0350*/  LDG.E.64 R8, desc[UR8][R6.64] ;  /* 0x0000000806087981 */ /* 0x000ea2000c1e1b00 */
[----:B------:R-:W-:-:S05]  /*0360*/  IADD3 R3, P0, PT, R0, R3, RZ ;  /* 0x0000000300037210 */ /* 0x000fca0007f1e0ff */
[----:B------:R-:W-:Y:S01]  /*0370*/  IMAD.X R2, RZ, RZ, R2, P0 ;  /* 0x000000ffff027224 */ /* 0x000fe200000e0602 */
[----:B------:R-:W-:-:S04]  /*0380*/  ISETP.GE.U32.AND P0, PT, R3, UR4, PT ;  /* 0x0000000403007c0c */ /* 0x000fc8000bf06070 */
[----:B------:R-:W-:Y:S01]  /*0390*/  ISETP.GE.U32.AND.EX P0, PT, R2, UR6, PT, P0 ;  /* 0x0000000602007c0c */ /* 0x000fe2000bf06100 */
[----:B--2---:R-:W-:-:S07]  /*03a0*/  DADD R4, -R4, R8 ;  /* 0x0000000004047229 */ /* 0x004fce0000000108 */
[----:B------:R0:W-:Y:S05]  /*03b0*/  STG.E.64 desc[UR8][R6.64], R4 ;  /* 0x0000000406007986 */ /* 0x0001ea000c101b08 */
[----:B------:R-:W-:Y:S05]  /*03c0*/  @!P0 BRA `(.L_x_14) ;  /* 0xfffffffc00608947 */ /* 0x000fea000383ffff */
[----:B------:R-:W-:Y:S05]  /*03d0*/  EXIT ;  /* 0x000000000000794d */ /* 0x000fea0003800000 */
        .weak           $__internal_1_$__cuda_sm20_rem_u64
        .type           $__internal_1_$__cuda_sm20_rem_u64,@function
        .size           $__internal_1_$__cuda_sm20_rem_u64,(.L_x_89 - $__internal_1_$__cuda_sm20_rem_u64)
$__internal_1_$__cuda_sm20_rem_u64:
[----:B------:R-:W0:Y:S01]  /*03e0*/  LDCU.64 UR10, c[0x0][0x398] ;  /* 0x00007300ff0a77ac */ /* 0x000e220008000a00 */
[----:B------:R-:W1:Y:S01]  /*03f0*/  LDC.64 R4, c[0x0][0x398] ;  /* 0x0000e600ff047b82 */ /* 0x000e620000000a00 */
[----:B0-----:R-:W0:Y:S08]  /*0400*/  I2F.U64.RP R7, UR10 ;  /* 0x0000000a00077d12 */ /* 0x001e300008309000 */
[----:B0-----:R-:W0:Y:S02]  /*0410*/  MUFU.RCP R7, R7 ;  /* 0x0000000700077308 */ /* 0x001e240000001000 */
[----:B0-----:R-:W-:-:S06]  /*0420*/  IADD3 R8, PT, PT, R7, 0x1ffffffe, RZ ;  /* 0x1ffffffe07087810 */ /* 0x001fcc0007ffe0ff */
[----:B------:R-:W1:Y:S02]  /*0430*/  F2I.U64.TRUNC R8, R8 ;  /* 0x0000000800087311 */ /* 0x000e64000020d800 */
[----:B-1----:R-:W-:-:S04]  /*0440*/  IMAD.WIDE.U32 R10, R8, R4, RZ ;  /* 0x00000004080a7225 */ /* 0x002fc800078e00ff */
[----:B------:R-:W-:Y:S01]  /*0450*/  IMAD R11, R8, R5, R11 ;  /* 0x00000005080b7224 */ /* 0x000fe200078e020b */
[----:B------:R-:W-:-:S03]  /*0460*/  IADD3 R13, P0, PT, RZ, -R10, RZ ;  /* 0x8000000aff0d7210 */ /* 0x000fc60007f1e0ff */
[----:B------:R-:W-:Y:S02]  /*0470*/  IMAD R11, R9, R4, R11 ;  /* 0x00000004090b7224 */ /* 0x000fe400078e020b */
[----:B------:R-:W-:-:S04]  /*0480*/  IMAD.HI.U32 R10, R8, R13, RZ ;  /* 0x0000000d080a7227 */ /* 0x000fc800078e00ff */
[----:B------:R-:W-:Y:S02]  /*0490*/  IMAD.X R15, RZ, RZ, ~R11, P0 ;  /* 0x000000ffff0f7224 */ /* 0x000fe400000e0e0b */
[----:B------:R-:W-:Y:S02]  /*04a0*/  IMAD.MOV.U32 R11, RZ, RZ, R8 ;  /* 0x000000ffff0b7224 */ /* 0x000fe400078e0008 */
[-C--:B------:R-:W-:Y:S02]  /*04b0*/  IMAD R17, R9, R15.reuse, RZ ;  /* 0x0000000f09117224 */ /* 0x080fe400078e02ff */
[----:B------:R-:W-:-:S04]  /*04c0*/  IMAD.WIDE.U32 R10, P0, R8, R15, R10 ;  /* 0x0000000f080a7225 */ /* 0x000fc8000780000a */
[----:B------:R-:W-:-:S04]  /*04d0*/  IMAD.HI.U32 R7, R9, R15, RZ ;  /* 0x0000000f09077227 */ /* 0x000fc800078e00ff */
[----:B------:R-:W-:Y:S01]  /*04e0*/  IMAD.HI.U32 R10, P1, R9, R13, R10 ;  /* 0x0000000d090a7227 */ /* 0x000fe2000782000a */
[----:B------:R-:W-:-:S04]  /*04f0*/  IADD3.X R7, PT, PT, R7, R9, RZ, P0, !PT ;  /* 0x0000000907077210 */ /* 0x000fc800007fe4ff */
[----:B------:R-:W-:-:S04]  /*0500*/  IADD3 R11, P2, PT, R17, R10, RZ ;  /* 0x0000000a110b7210 */ /* 0x000fc80007f5e0ff */
[----:B------:R-:W-:Y:S01]  /*0510*/  IADD3.X R7, PT, PT, RZ, RZ, R7, P2, P1 ;  /* 0x000000ffff077210 */ /* 0x000fe200017e2407 */
[----:B------:R-:W-:-:S04]  /*0520*/  IMAD.WIDE.U32 R8, R11, R4, RZ ;  /* 0x000000040b087225 */ /* 0x000fc800078e00ff */
[----:B------:R-:W-:Y:S01]  /*0530*/  IMAD R9, R11, R5, R9 ;  /* 0x000000050b097224 */ /* 0x000fe200078e0209 */
[----:B------:R-:W-:-:S03]  /*0540*/  IADD3 R13, P0, PT, RZ, -R8, RZ ;  /* 0x80000008ff0d7210 */ /* 0x000fc60007f1e0ff */
[----:B------:R-:W-:Y:S02]  /*0550*/  IMAD R9, R7, R4, R9 ;  /* 0x0000000407097224 */ /* 0x000fe400078e0209 */
[----:B------:R-:W-:-:S04]  /*0560*/  IMAD.HI.U32 R10, R11, R13, RZ ;  /* 0x0000000d0b0a7227 */ /* 0x000fc800078e00ff */
[----:B------:R-:W-:Y:S01]  /*0570*/  IMAD.X R8, RZ, RZ, ~R9, P0 ;  /* 0x000000ffff087224 */ /* 0x000fe200000e0e09 */
[----:B------:R-:W-:-:S03]  /*0580*/  MOV R9, RZ ;  /* 0x000000ff00097202 */ /* 0x000fc60000000f00 */
[----:B------:R-:W-:-:S04]  /*0590*/  IMAD.WIDE.U32 R10, P0, R11, R8, R10 ;  /* 0x000000080b0a7225 */ /* 0x000fc8000780000a */
[C---:B------:R-:W-:Y:S02]  /*05a0*/  IMAD R12, R7.reuse, R8, RZ ;  /* 0x00000008070c7224 */ /* 0x040fe400078e02ff */
[----:B------:R-:W-:-:S04]  /*05b0*/  IMAD.HI.U32 R11, P1, R7, R13, R10 ;  /* 0x0000000d070b7227 */ /* 0x000fc8000782000a */
[----:B------:R-:W-:Y:S01]  /*05c0*/  IMAD.HI.U32 R8, R7, R8, RZ ;  /* 0x0000000807087227 */ /* 0x000fe200078e00ff */
[----:B------:R-:W-:-:S03]  /*05d0*/  IADD3 R11, P2, PT, R12, R11, RZ ;  /* 0x0000000b0c0b7210 */ /* 0x000fc60007f5e0ff */
[----:B------:R-:W-:Y:S02]  /*05e0*/  IMAD.X R7, R8, 0x1, R7, P0 ;  /* 0x0000000108077824 */ /* 0x000fe400000e0607 */
[----:B------:R-:W-:-:S03]  /*05f0*/  IMAD.HI.U32 R8, R11, R3, RZ ;  /* 0x000000030b087227 */ /* 0x000fc600078e00ff */
[----:B------:R-:W-:Y:S01]  /*0600*/  IADD3.X R7, PT, PT, RZ, RZ, R7, P2, P1 ;  /* 0x000000ffff077210 */ /* 0x000fe200017e2407 */
[----:B------:R-:W-:-:S04]  /*0610*/  IMAD.WIDE.U32 R8, R11, R2, R8 ;  /* 0x000000020b087225 */ /* 0x000fc800078e0008 */
[C---:B------:R-:W-:Y:S02]  /*0620*/  IMAD R11, R7.reuse, R2, RZ ;  /* 0x00000002070b7224 */ /* 0x040fe400078e02ff */
[----:B------:R-:W-:-:S04]  /*0630*/  IMAD.HI.U32 R8, P0, R7, R3, R8 ;  /* 0x0000000307087227 */ /* 0x000fc80007800008 */
[----:B------:R-:W-:Y:S01]  /*0640*/  IMAD.HI.U32 R7, R7, R2, RZ ;  /* 0x0000000207077227 */ /* 0x000fe200078e00ff */
[----:B------:R-:W-:-:S03]  /*0650*/  IADD3 R11, P1, PT, R11, R8, RZ ;  /* 0x000000080b0b7210 */ /* 0x000fc60007f3e0ff */
[----:B------:R-:W-:Y:S02]  /*0660*/  IMAD.X R7, RZ, RZ, R7, P0 ;  /* 0x000000ffff077224 */ /* 0x000fe400000e0607 */
[----:B------:R-:W-:-:S03]  /*0670*/  IMAD.WIDE.U32 R8, R11, R4, RZ ;  /* 0x000000040b087225 */ /* 0x000fc600078e00ff */
[----:B------:R-:W-:Y:S01]  /*0680*/  IADD3.X R7, PT, PT, RZ, R7, RZ, P1, !PT ;  /* 0x00000007ff077210 */ /* 0x000fe20000ffe4ff */
[----:B------:R-:W-:Y:S01]  /*0690*/  IMAD R11, R11, R5, R9 ;  /* 0x000000050b0b7224 */ /* 0x000fe200078e0209 */
[----:B------:R-:W-:-:S03]  /*06a0*/  IADD3 R13, P1, PT, -R8, R3, RZ ;  /* 0x00000003080d7210 */ /* 0x000fc60007f3e1ff */
[-C--:B------:R-:W-:Y:S01]  /*06b0*/  IMAD R7, R7, R4.reuse, R11 ;  /* 0x0000000407077224 */ /* 0x080fe200078e020b */
[----:B------:R-:W-:-:S03]  /*06c0*/  ISETP.GE.U32.AND P0, PT, R13, R4, PT ;  /* 0x000000040d00720c */ /* 0x000fc60003f06070 */
[----:B------:R-:W-:Y:S01]  /*06d0*/  IMAD.X R8, R2, 0x1, ~R7, P1 ;  /* 0x0000000102087824 */ /* 0x000fe200008e0e07 */
[----:B------:R-:W-:-:S04]  /*06e0*/  IADD3 R9, P1, PT, R13, -R4, RZ ;  /* 0x800000040d097210 */ /* 0x000fc80007f3e0ff */
[CC--:B------:R-:W-:Y:S02]  /*06f0*/  ISETP.GE.U32.AND.EX P0, PT, R8.reuse, R5.reuse, PT, P0 ;  /* 0x000000050800720c */ /* 0x0c0fe40003f06100 */
[----:B------:R-:W-:Y:S02]  /*0700*/  IADD3.X R10, PT, PT, R8, ~R5, RZ, P1, !PT ;  /* 0x80000005080a7210 */ /* 0x000fe40000ffe4ff */
[----:B------:R-:W-:Y:S02]  /*0710*/  SEL R9, R9, R13, P0 ;  /* 0x0000000d09097207 */ /* 0x000fe40000000000 */
[----:B------:R-:W-:Y:S02]  /*0720*/  SEL R10, R10, R8, P0 ;  /* 0x000000080a0a7207 */ /* 0x000fe40000000000 */
[CC--:B------:R-:W-:Y:S02]  /*0730*/  ISETP.GE.U32.AND P0, PT, R9.reuse, R4.reuse, PT ;  /* 0x000000040900720c */ /* 0x0c0fe40003f06070 */
[----:B------:R-:W-:-:S02]  /*0740*/  IADD3 R7, P2, PT, R9, -R4, RZ ;  /* 0x8000000409077210 */ /* 0x000fc40007f5e0ff */
[----:B------:R-:W-:Y:S02]  /*0750*/  ISETP.GE.U32.AND.EX P0, PT, R10, R5, PT, P0 ;  /* 0x000000050a00720c */ /* 0x000fe40003f06100 */
[----:B------:R-:W-:Y:S01]  /*0760*/  ISETP.NE.U32.AND P1, PT, R4, RZ, PT ;  /* 0x000000ff0400720c */ /* 0x000fe20003f25070 */
[----:B------:R-:W-:Y:S01]  /*0770*/  IMAD.X R8, R10, 0x1, ~R5, P2 ;  /* 0x000000010a087824 */ /* 0x000fe200010e0e05 */
[----:B------:R-:W-:Y:S01]  /*0780*/  SEL R4, R7, R9, P0 ;  /* 0x0000000907047207 */ /* 0x000fe20000000000 */
[----:B------:R-:W-:Y:S01]  /*0790*/  HFMA2 R7, -RZ, RZ, 0, 0 ;  /* 0x00000000ff077431 */ /* 0x000fe200000001ff */
[----:B------:R-:W-:Y:S02]  /*07a0*/  ISETP.NE.AND.EX P1, PT, R5, RZ, PT, P1 ;  /* 0x000000ff0500720c */ /* 0x000fe40003f25310 */
[----:B------:R-:W-:Y:S02]  /*07b0*/  SEL R5, R8, R10, P0 ;  /* 0x0000000a08057207 */ /* 0x000fe40000000000 */
[----:B------:R-:W-:-:S02]  /*07c0*/  SEL R4, R4, 0xffffffff, P1 ;  /* 0xffffffff04047807 */ /* 0x000fc40000800000 */
[----:B------:R-:W-:Y:S01]  /*07d0*/  SEL R5, R5, 0xffffffff, P1 ;  /* 0xffffffff05057807 */ /* 0x000fe20000800000 */
[----:B------:R-:W-:Y:S06]  /*07e0*/  RET.REL.NODEC R6 `(_Z16meanCenterKernelPdS_mm) ;  /* 0xfffffff806047950 */ /* 0x000fec0003c3ffff */
.L_x_15:
        /* <DEDUP_REMOVED lines=9> */
.L_x_89:


//--------------------- .text._Z15normalizeKernelPdmm --------------------------
	.section	.text._Z15normalizeKernelPdmm,"ax",@progbits
	.align	128
        .global         _Z15normalizeKernelPdmm
        .type           _Z15normalizeKernelPdmm,@function
        .size           _Z15normalizeKernelPdmm,(.L_x_91 - _Z15normalizeKernelPdmm)
        .other          _Z15normalizeKernelPdmm,@"STO_CUDA_ENTRY STV_DEFAULT"
_Z15normalizeKernelPdmm:
.text._Z15normalizeKernelPdmm:
        /* <DEDUP_REMOVED lines=12> */
[----:B------:R-:W2:Y:S01]  /*00c0*/  LDCU.64 UR8, c[0x0][0x380] ;  /* 0x00007000ff0877ac */ /* 0x000ea20008000a00 */
[----:B------:R-:W3:Y:S01]  /*00d0*/  LDCU.64 UR12, c[0x0][0x380] ;  /* 0x00007000ff0c77ac */ /* 0x000ee20008000a00 */
[----:B0-----:R-:W-:-:S07]  /*00e0*/  IMAD R5, R5, UR4, RZ ;  /* 0x0000000405057c24 */ /* 0x001fce000f8e02ff */
.L_x_25:
[----:B------:R-:W0:Y:S01]  /*00f0*/  LDCU.64 UR4, c[0x0][0x390] ;  /* 0x00007200ff0477ac */ /* 0x000e220008000a00 */
[----:B------:R-:W-:Y:S01]  /*0100*/  BSSY.RECONVERGENT B0, `(.L_x_16) ;  /* 0x000001e000007945 */ /* 0x000fe20003800200 */
[----:B------:R-:W-:Y:S01]  /*0110*/  CS2R R8, SRZ ;  /* 0x0000000000087805 */ /* 0x000fe2000001ff00 */
[----:B------:R-:W4:Y:S01]  /*0120*/  LDCU.64 UR10, c[0x0][0x388] ;  /* 0x00007100ff0a77ac */ /* 0x000f220008000a00 */
[----:B0-----:R-:W-:Y:S01]  /*0130*/  IMAD R25, R2, UR4, RZ ;  /* 0x0000000402197c24 */ /* 0x001fe2000f8e02ff */
[----:B------:R-:W-:-:S04]  /*0140*/  IADD3 R2, P3, PT, R5, R2, RZ ;  /* 0x0000000205027210 */ /* 0x000fc80007f7e0ff */
[----:B------:R-:W-:Y:S01]  /*0150*/  IADD3 R4, P0, PT, R25, UR4, RZ ;  /* 0x0000000419047c10 */ /* 0x000fe2000ff1e0ff */
[----:B------:R-:W-:Y:S01]  /*0160*/  IMAD.X R3, RZ, RZ, R3, P3 ;  /* 0x000000ffff037224 */ /* 0x000fe200018e0603 */
[----:B------:R-:W-:Y:S02]  /*0170*/  SHF.R.S32.HI R21, RZ, 0x1f, R25 ;  /* 0x0000001fff157819 */ /* 0x000fe40000011419 */
[----:B------:R-:W-:Y:S02]  /*0180*/  ISETP.GT.U32.AND P2, PT, R4, R25, PT ;  /* 0x000000190400720c */ /* 0x000fe40003f44070 */
[----:B------:R-:W-:Y:S02]  /*0190*/  IADD3.X R24, PT, PT, R21, UR5, RZ, P0, !PT ;  /* 0x0000000515187c10 */ /* 0x000fe400087fe4ff */
[----:B----4-:R-:W-:Y:S02]  /*01a0*/  ISETP.GE.U32.AND P0, PT, R2, UR10, PT ;  /* 0x0000000a02007c0c */ /* 0x010fe4000bf06070 */
[----:B------:R-:W-:-:S02]  /*01b0*/  ISETP.GT.U32.AND.EX P2, PT, R24, R21, PT, P2 ;  /* 0x000000151800720c */ /* 0x000fc40003f44120 */
[----:B------:R-:W-:Y:S02]  /*01c0*/  ISETP.GT.U32.AND P1, PT, R4, R25, PT ;  /* 0x000000190400720c */ /* 0x000fe40003f24070 */
[----:B------:R-:W-:Y:S02]  /*01d0*/  ISETP.GE.U32.AND.EX P0, PT, R3, UR11, PT, P0 ;  /* 0x0000000b03007c0c */ /* 0x000fe4000bf06100 */
[----:B------:R-:W-:-:S07]  /*01e0*/  ISETP.GT.U32.AND.EX P1, PT, R24, R21, PT, P1 ;  /* 0x000000151800720c */ /* 0x000fce0003f24110 */
[----:B------:R-:W-:Y:S06]  /*01f0*/  @!P2 BRA `(.L_x_17) ;  /* 0x000000000038a947 */ /* 0x000fec0003800000 */
[----:B------:R-:W-:Y:S01]  /*0200*/  IMAD.MOV.U32 R11, RZ, RZ, R25 ;  /* 0x000000ffff0b7224 */ /* 0x000fe200078e0019 */
[----:B------:R-:W-:Y:S01]  /*0210*/  CS2R R8, SRZ ;  /* 0x0000000000087805 */ /* 0x000fe2000001ff00 */
[----:B------:R-:W-:Y:S02]  /*0220*/  IMAD.MOV.U32 R10, RZ, RZ, R21 ;  /* 0x000000ffff0a7224 */ /* 0x000fe400078e0015 */
[----:B------:R-:W-:-:S07]  /*0230*/  IMAD.MOV.U32 R0, RZ, RZ, R25 ;  /* 0x000000ffff007224 */ /* 0x000fce00078e0019 */
.L_x_18:
[----:B--2---:R-:W-:-:S04]  /*0240*/  LEA R6, P2, R11, UR8, 0x3 ;  /* 0x000000080b067c11 */ /* 0x004fc8000f8418ff */
[----:B------:R-:W-:-:S06]  /*0250*/  LEA.HI.X R7, R11, UR9, R10, 0x3, P2 ;  /* 0x000000090b077c11 */ /* 0x000fcc00090f1c0a */
[----:B-1----:R-:W2:Y:S01]  /*0260*/  LDG.E.64 R6, desc[UR6][R6.64] ;  /* 0x0000000606067981 */ /* 0x002ea2000c1e1b00 */
[----:B------:R-:W-:-:S04]  /*0270*/  VIADD R11, R0, 0x1 ;  /* 0x00000001000b7836 */ /* 0x000fc80000000000 */
[--C-:B------:R-:W-:Y:S01]  /*0280*/  IMAD.MOV.U32 R0, RZ, RZ, R11.reuse ;  /* 0x000000ffff007224 */ /* 0x100fe200078e000b */
[----:B------:R-:W-:Y:S02]  /*0290*/  ISETP.GT.U32.AND P2, PT, R4, R11, PT ;  /* 0x0000000b0400720c */ /* 0x000fe40003f44070 */
[----:B------:R-:W-:-:S04]  /*02a0*/  SHF.R.S32.HI R10, RZ, 0x1f, R11 ;  /* 0x0000001fff0a7819 */ /* 0x000fc8000001140b */
[----:B------:R-:W-:Y:S01]  /*02b0*/  ISETP.GT.U32.AND.EX P2, PT, R24, R10, PT, P2 ;  /* 0x0000000a1800720c */ /* 0x000fe20003f44120 */
[----:B--2---:R-:W-:-:S12]  /*02c0*/  DFMA R8, R6, R6, R8 ;  /* 0x000000060608722b */ /* 0x004fd80000000008 */
[----:B------:R-:W-:Y:S05]  /*02d0*/  @P2 BRA `(.L_x_18) ;  /* 0xfffffffc00d82947 */ /* 0x000fea000383ffff */
.L_x_17:
[----:B-123--:R-:W-:Y:S05]  /*02e0*/  BSYNC.RECONVERGENT B0 ;  /* 0x0000000000007941 */ /* 0x00efea0003800200 */
.L_x_16:
[----:B------:R-:W-:Y:S04]  /*02f0*/  BSSY.RECONVERGENT B0, `(.L_x_19) ;  /* 0x0000039000007945 */ /* 0x000fe80003800200 */
[----:B------:R-:W-:Y:S05]  /*0300*/  @!P1 BRA `(.L_x_20) ;  /* 0x0000000000dc9947 */ /* 0x000fea0003800000 */
[----:B------:R-:W0:Y:S01]  /*0310*/  MUFU.RSQ64H R11, R9 ;  /* 0x00000009000b7308 */ /* 0x000e220000001c00 */
[----:B------:R-:W-:Y:S01]  /*0320*/  VIADD R10, R9, 0xfcb00000 ;  /* 0xfcb00000090a7836 */ /* 0x000fe20000000000 */
[----:B------:R-:W-:Y:S01]  /*0330*/  BSSY.RECONVERGENT B1, `(.L_x_21) ;  /* 0x0000015000017945 */ /* 0x000fe20003800200 */
[----:B------:R-:W-:Y:S02]  /*0340*/  IMAD.MOV.U32 R12, RZ, RZ, 0x0 ;  /* 0x00000000ff0c7424 */ /* 0x000fe400078e00ff */
[----:B------:R-:W-:Y:S01]  /*0350*/  IMAD.MOV.U32 R13, RZ, RZ, 0x3fd80000 ;  /* 0x3fd80000ff0d7424 */ /* 0x000fe200078e00ff */
        /* <DEDUP_REMOVED lines=15> */
[----:B------:R-:W-:Y:S05]  /*0450*/  CALL.REL.NOINC `($__internal_3_$__cuda_sm20_dsqrt_rn_f64_mediumpath_v1) ;  /* 0x0000000800087944 */ /* 0x000fea0003c00000 */
[----:B------:R-:W-:Y:S02]  /*0460*/  IMAD.MOV.U32 R6, RZ, RZ, R8 ;  /* 0x000000ffff067224 */ /* 0x000fe400078e0008 */
[----:B------:R-:W-:-:S07]  /*0470*/  IMAD.MOV.U32 R7, RZ, RZ, R9 ;  /* 0x000000ffff077224 */ /* 0x000fce00078e0009 */
.L_x_22:
[----:B------:R-:W-:Y:S05]  /*0480*/  BSYNC.RECONVERGENT B1 ;  /* 0x0000000000017941 */ /* 0x000fea0003800200 */
.L_x_21:
[----:B------:R-:W-:-:S04]  /*0490*/  LEA R8, P1, R25, UR12, 0x3 ;  /* 0x0000000c19087c11 */ /* 0x000fc8000f8218ff */
[----:B------:R-:W-:-:S05]  /*04a0*/  LEA.HI.X R9, R25, UR13, R21, 0x3, P1 ;  /* 0x0000000d19097c11 */ /* 0x000fca00088f1c15 */
[----:B------:R-:W2:Y:S01]  /*04b0*/  LDG.E.64 R12, desc[UR6][R8.64] ;  /* 0x00000006080c7981 */ /* 0x000ea2000c1e1b00 */
[----:B------:R-:W0:Y:S01]  /*04c0*/  MUFU.RCP64H R11, R7 ;  /* 0x00000007000b7308 */ /* 0x000e220000001800 */
[----:B------:R-:W-:Y:S01]  /*04d0*/  IMAD.MOV.U32 R10, RZ, RZ, 0x1 ;  /* 0x00000001ff0a7424 */ /* 0x000fe200078e00ff */
[----:B------:R-:W-:Y:S05]  /*04e0*/  BSSY.RECONVERGENT B1, `(.L_x_23) ;  /* 0x0000013000017945 */ /* 0x000fea0003800200 */
[----:B0-----:R-:W-:-:S08]  /*04f0*/  DFMA R14, -R6, R10, 1 ;  /* 0x3ff00000060e742b */ /* 0x001fd0000000010a */
[----:B------:R-:W-:-:S08]  /*0500*/  DFMA R14, R14, R14, R14 ;  /* 0x0000000e0e0e722b */ /* 0x000fd0000000000e */
[----:B------:R-:W-:-:S08]  /*0510*/  DFMA R14, R10, R14, R10 ;  /* 0x0000000e0a0e722b */ /* 0x000fd0000000000a */
[----:B------:R-:W-:-:S08]  /*0520*/  DFMA R10, -R6, R14, 1 ;  /* 0x3ff00000060a742b */ /* 0x000fd0000000010e */
[----:B------:R-:W-:-:S08]  /*0530*/  DFMA R10, R14, R10, R14 ;  /* 0x0000000a0e0a722b */ /* 0x000fd0000000000e */
[----:B--2---:R-:W-:Y:S01]  /*0540*/  DMUL R14, R12, R10 ;  /* 0x0000000a0c0e7228 */ /* 0x004fe20000000000 */
[----:B------:R-:W-:-:S07]  /*0550*/  FSETP.GEU.AND P2, PT, |R13|, 6.5827683646048100446e-37, PT ;  /* 0x036000000d00780b */ /* 0x000fce0003f4e200 */
[----:B------:R-:W-:-:S08]  /*0560*/  DFMA R16, -R6, R14, R12 ;  /* 0x0000000e0610722b */ /* 0x000fd0000000010c */
[----:B------:R-:W-:-:S10]  /*0570*/  DFMA R10, R10, R16, R14 ;  /* 0x000000100a0a722b */ /* 0x000fd4000000000e */
[----:B------:R-:W-:-:S05]  /*0580*/  FFMA R0, RZ, R7, R11 ;  /* 0x00000007ff007223 */ /* 0x000fca000000000b */
[----:B------:R-:W-:-:S13]  /*0590*/  FSETP.GT.AND P1, PT, |R0|, 1.469367938527859385e-39, PT ;  /* 0x001000000000780b */ /* 0x000fda0003f24200 */
[----:B------:R-:W-:Y:S05]  /*05a0*/  @P1 BRA P2, `(.L_x_24) ;  /* 0x0000000000181947 */ /* 0x000fea0001000000 */
[----:B------:R-:W-:Y:S01]  /*05b0*/  IMAD.MOV.U32 R14, RZ, RZ, R6 ;  /* 0x000000ffff0e7224 */ /* 0x000fe200078e0006 */
[----:B------:R-:W-:Y:S01]  /*05c0*/  MOV R0, 0x5f0 ;  /* 0x000005f000007802 */ /* 0x000fe20000000f00 */
[----:B------:R-:W-:-:S07]  /*05d0*/  IMAD.MOV.U32 R15, RZ, RZ, R7 ;  /* 0x000000ffff0f7224 */ /* 0x000fce00078e0007 */
[----:B------:R-:W-:Y:S05]  /*05e0*/  CALL.REL.NOINC `($__internal_2_$__cuda_sm20_div_rn_f64_full) ;  /* 0x0000000000307944 */ /* 0x000fea0003c00000 */
[----:B------:R-:W-:Y:S02]  /*05f0*/  IMAD.MOV.U32 R10, RZ, RZ, R18 ;  /* 0x000000ffff0a7224 */ /* 0x000fe400078e0012 */
[----:B------:R-:W-:-:S07]  /*0600*/  IMAD.MOV.U32 R11, RZ, RZ, R19 ;  /* 0x000000ffff0b7224 */ /* 0x000fce00078e0013 */
.L_x_24:
[----:B------:R-:W-:Y:S05]  /*0610*/  BSYNC.RECONVERGENT B1 ;  /* 0x0000000000017941 */ /* 0x000fea0003800200 */
.L_x_23:
[----:B------:R-:W-:Y:S01]  /*0620*/  VIADD R25, R25, 0x1 ;  /* 0x0000000119197836 */ /* 0x000fe20000000000 */
[----:B------:R0:W-:Y:S04]  /*0630*/  STG.E.64 desc[UR6][R8.64], R10 ;  /* 0x0000000a08007986 */ /* 0x0001e8000c101b06 */
[----:B------:R-:W-:Y:S02]  /*0640*/  ISETP.GT.U32.AND P1, PT, R4, R25, PT ;  /* 0x000000190400720c */ /* 0x000fe40003f24070 */
[----:B------:R-:W-:-:S04]  /*0650*/  SHF.R.S32.HI R21, RZ, 0x1f, R25 ;  /* 0x0000001fff157819 */ /* 0x000fc80000011419 */
[----:B------:R-:W-:-:S13]  /*0660*/  ISETP.GT.U32.AND.EX P1, PT, R24, R21, PT, P1 ;  /* 0x000000151800720c */ /* 0x000fda0003f24110 */
[----:B0-----:R-:W-:Y:S05]  /*0670*/  @P1 BRA `(.L_x_21) ;  /* 0xfffffffc00841947 */ /* 0x001fea000383ffff */
.L_x_20:
[----:B------:R-:W-:Y:S05]  /*0680*/  BSYNC.RECONVERGENT B0 ;  /* 0x0000000000007941 */ /* 0x000fea0003800200 */
.L_x_19:
[----:B------:R-:W-:Y:S05]  /*0690*/  @!P0 BRA `(.L_x_25) ;  /* 0xfffffff800948947 */ /* 0x000fea000383ffff */
[----:B------:R-:W-:Y:S05]  /*06a0*/  EXIT ;  /* 0x000000000000794d */ /* 0x000fea0003800000 */
        .weak           $__internal_2_$__cuda_sm20_div_rn_f64_full
        .type           $__internal_2_$__cuda_sm20_div_rn_f64_full,@function
        .size           $__internal_2_$__cuda_sm20_div_rn_f64_full,($__internal_3_$__cuda_sm20_dsqrt_rn_f64_mediumpath_v1 - $__internal_2_$__cuda_sm20_div_rn_f64_full)
$__internal_2_$__cuda_sm20_div_rn_f64_full:
[----:B------:R-:W-:Y:S01]  /*06b0*/  IMAD.MOV.U32 R11, RZ, RZ, R13 ;  /* 0x000000ffff0b7224 */ /* 0x000fe200078e000d */
[C---:B------:R-:W-:Y:S01]  /*06c0*/  FSETP.GEU.AND P1, PT, |R15|.reuse, 1.469367938527859385e-39, PT ;  /* 0x001000000f00780b */ /* 0x040fe20003f2e200 */
[----:B------:R-:W-:Y:S01]  /*06d0*/  IMAD.MOV.U32 R10, RZ, RZ, R12 ;  /* 0x000000ffff0a7224 */ /* 0x000fe200078e000c */
[----:B------:R-:W-:Y:S01]  /*06e0*/  LOP3.LUT R12, R15, 0x800fffff, RZ, 0xc0, !PT ;  /* 0x800fffff0f0c7812 */ /* 0x000fe200078ec0ff */
[----:B------:R-:W-:Y:S01]  /*06f0*/  IMAD.MOV.U32 R27, RZ, RZ, 0x1ca00000 ;  /* 0x1ca00000ff1b7424 */ /* 0x000fe200078e00ff */
[C---:B------:R-:W-:Y:S01]  /*0700*/  FSETP.GEU.AND P3, PT, |R11|.reuse, 1.469367938527859385e-39, PT ;  /* 0x001000000b00780b */ /* 0x040fe20003f6e200 */
[----:B------:R-:W-:Y:S01]  /*0710*/  IMAD.MOV.U32 R16, RZ, RZ, R10 ;  /* 0x000000ffff107224 */ /* 0x000fe200078e000a */
[----:B------:R-:W-:Y:S01]  /*0720*/  LOP3.LUT R13, R12, 0x3ff00000, RZ, 0xfc, !PT ;  /* 0x3ff000000c0d7812 */ /* 0x000fe200078efcff */
[----:B------:R-:W-:Y:S01]  /*0730*/  IMAD.MOV.U32 R12, RZ, RZ, R14 ;  /* 0x000000ffff0c7224 */ /* 0x000fe200078e000e */
[----:B------:R-:W-:Y:S01]  /*0740*/  LOP3.LUT R26, R11, 0x7ff00000, RZ, 0xc0, !PT ;  /* 0x7ff000000b1a7812 */ /* 0x000fe200078ec0ff */
[----:B------:R-:W-:Y:S01]  /*0750*/  IMAD.MOV.U32 R18, RZ, RZ, 0x1 ;  /* 0x00000001ff127424 */ /* 0x000fe200078e00ff */
[----:B------:R-:W-:Y:S01]  /*0760*/  LOP3.LUT R29, R15, 0x7ff00000, RZ, 0xc0, !PT ;  /* 0x7ff000000f1d7812 */ /* 0x000fe200078ec0ff */
[----:B------:R-:W-:Y:S02]  /*0770*/  BSSY.RECONVERGENT B2, `(.L_x_26) ;  /* 0x000004d000027945 */ /* 0x000fe40003800200 */
[----:B------:R-:W-:Y:S01]  /*0780*/  @!P1 DMUL R12, R14, 8.98846567431157953865e+307 ;  /* 0x7fe000000e0c9828 */ /* 0x000fe20000000000 */
[----:B------:R-:W-:-:S03]  /*0790*/  ISETP.GE.U32.AND P2, PT, R26, R29, PT ;  /* 0x0000001d1a00720c */ /* 0x000fc60003f46070 */
[----:B------:R-:W-:Y:S01]  /*07a0*/  @!P3 LOP3.LUT R17, R15, 0x7ff00000, RZ, 0xc0, !PT ;  /* 0x7ff000000f11b812 */ /* 0x000fe200078ec0ff */
[----:B------:R-:W-:Y:S01]  /*07b0*/  @!P3 IMAD.MOV.U32 R20, RZ, RZ, RZ ;  /* 0x000000ffff14b224 */ /* 0x000fe200078e00ff */
[----:B------:R-:W0:Y:S02]  /*07c0*/  MUFU.RCP64H R19, R13 ;  /* 0x0000000d00137308 */ /* 0x000e240000001800 */
[----:B------:R-:W-:Y:S02]  /*07d0*/  @!P3 ISETP.GE.U32.AND P4, PT, R26, R17, PT ;  /* 0x000000111a00b20c */ /* 0x000fe40003f86070 */
[C---:B------:R-:W-:Y:S02]  /*07e0*/  SEL R17, R27.reuse, 0x63400000, !P2 ;  /* 0x634000001b117807 */ /* 0x040fe40005000000 */
[----:B------:R-:W-:Y:S02]  /*07f0*/  @!P3 SEL R21, R27, 0x63400000, !P4 ;  /* 0x634000001b15b807 */ /* 0x000fe40006000000 */
[----:B------:R-:W-:-:S02]  /*0800*/  LOP3.LUT R17, R17, 0x800fffff, R11, 0xf8, !PT ;  /* 0x800fffff11117812 */ /* 0x000fc400078ef80b */
[----:B------:R-:W-:Y:S02]  /*0810*/  @!P3 LOP3.LUT R21, R21, 0x80000000, R11, 0xf8, !PT ;  /* 0x800000001515b812 */ /* 0x000fe400078ef80b */
[----:B------:R-:W-:Y:S02]  /*0820*/  @!P1 LOP3.LUT R29, R13, 0x7ff00000, RZ, 0xc0, !PT ;  /* 0x7ff000000d1d9812 */ /* 0x000fe400078ec0ff */
[----:B------:R-:W-:-:S06]  /*0830*/  @!P3 LOP3.LUT R21, R21, 0x100000, RZ, 0xfc, !PT ;  /* 0x001000001515b812 */ /* 0x000fcc00078efcff */
[----:B------:R-:W-:Y:S02]  /*0840*/  @!P3 DFMA R16, R16, 2, -R20 ;  /* 0x400000001010b82b */ /* 0x000fe40000000814 */
[----:B0-----:R-:W-:-:S08]  /*0850*/  DFMA R20, R18, -R12, 1 ;  /* 0x3ff000001214742b */ /* 0x001fd0000000080c */
[----:B------:R-:W-:-:S08]  /*0860*/  DFMA R20, R20, R20, R20 ;  /* 0x000000141414722b */ /* 0x000fd00000000014 */
[----:B------:R-:W-:-:S08]  /*0870*/  DFMA R20, R18, R20, R18 ;  /* 0x000000141214722b */ /* 0x000fd00000000012 */
[----:B------:R-:W-:-:S08]  /*0880*/  DFMA R18, R20, -R12, 1 ;  /* 0x3ff000001412742b */ /* 0x000fd0000000080c */
[----:B------:R-:W-:-:S08]  /*0890*/  DFMA R18, R20, R18, R20 ;  /* 0x000000121412722b */ /* 0x000fd00000000014 */
[----:B------:R-:W-:-:S08]  /*08a0*/  DMUL R20, R18, R16 ;  /* 0x0000001012147228 */ /* 0x000fd00000000000 */
[----:B------:R-:W-:-:S08]  /*08b0*/  DFMA R22, R20, -R12, R16 ;  /* 0x8000000c1416722b */ /* 0x000fd00000000010 */
[----:B------:R-:W-:Y:S01]  /*08c0*/  DFMA R22, R18, R22, R20 ;  /* 0x000000161216722b */ /* 0x000fe20000000014 */
[----:B------:R-:W-:Y:S01]  /*08d0*/  IMAD.MOV.U32 R20, RZ, RZ, R26 ;  /* 0x000000ffff147224 */ /* 0x000fe200078e001a */
[----:B------:R-:W-:-:S05]  /*08e0*/  @!P3 LOP3.LUT R20, R17, 0x7ff00000, RZ, 0xc0, !PT ;  /* 0x7ff000001114b812 */ /* 0x000fca00078ec0ff */
[----:B------:R-:W-:-:S05]  /*08f0*/  VIADD R18, R20, 0xffffffff ;  /* 0xffffffff14127836 */ /* 0x000fca0000000000 */
[----:B------:R-:W-:Y:S01]  /*0900*/  ISETP.GT.U32.AND P1, PT, R18, 0x7feffffe, PT ;  /* 0x7feffffe1200780c */ /* 0x000fe20003f24070 */
[----:B------:R-:W-:-:S05]  /*0910*/  VIADD R18, R29, 0xffffffff ;  /* 0xffffffff1d127836 */ /* 0x000fca0000000000 */
[----:B------:R-:W-:-:S13]  /*0920*/  ISETP.GT.U32.OR P1, PT, R18, 0x7feffffe, P1 ;  /* 0x7feffffe1200780c */ /* 0x000fda0000f24470 */
[----:B------:R-:W-:Y:S05]  /*0930*/  @P1 BRA `(.L_x_27) ;  /* 0x00000000006c1947 */ /* 0x000fea0003800000 */
[----:B------:R-:W-:-:S04]  /*0940*/  LOP3.LUT R11, R15, 0x7ff00000, RZ, 0xc0, !PT ;  /* 0x7ff000000f0b7812 */ /* 0x000fc800078ec0ff */
[CC--:B------:R-:W-:Y:S02]  /*0950*/  VIADDMNMX R10, R26.reuse, -R11.reuse, 0xb9600000, !PT ;  /* 0xb96000001a0a7446 */ /* 0x0c0fe4000780090b */
[----:B------:R-:W-:Y:S02]  /*0960*/  ISETP.GE.U32.AND P1, PT, R26, R11, PT ;  /* 0x0000000b1a00720c */ /* 0x000fe40003f26070 */
[----:B------:R-:W-:Y:S02]  /*0970*/  VIMNMX R10, PT, PT, R10, 0x46a00000, PT ;  /* 0x46a000000a0a7848 */ /* 0x000fe40003fe0100 */
[----:B------:R-:W-:-:S05]  /*0980*/  SEL R27, R27, 0x63400000, !P1 ;  /* 0x634000001b1b7807 */ /* 0x000fca0004800000 */
[----:B------:R-:W-:Y:S02]  /*0990*/  IMAD.IADD R20, R10, 0x1, -R27 ;  /* 0x000000010a147824 */ /* 0x000fe400078e0a1b */
[----:B------:R-:W-:Y:S02]  /*09a0*/  IMAD.MOV.U32 R10, RZ, RZ, RZ ;  /* 0x000000ffff0a7224 */ /* 0x000fe400078e00ff */
[----:B------:R-:W-:-:S06]  /*09b0*/  VIADD R11, R20, 0x7fe00000 ;  /* 0x7fe00000140b7836 */ /* 0x000fcc0000000000 */
[----:B------:R-:W-:-:S10]  /*09c0*/  DMUL R18, R22, R10 ;  /* 0x0000000a16127228 */ /* 0x000fd40000000000 */
[----:B------:R-:W-:-:S13]  /*09d0*/  FSETP.GTU.AND P1, PT, |R19|, 1.469367938527859385e-39, PT ;  /* 0x001000001300780b */ /* 0x000fda0003f2c200 */
[----:B------:R-:W-:Y:S05]  /*09e0*/  @P1 BRA `(.L_x_28) ;  /* 0x0000000000941947 */ /* 0x000fea0003800000 */
[----:B------:R-:W-:Y:S01]  /*09f0*/  DFMA R12, R22, -R12, R16 ;  /* 0x8000000c160c722b */ /* 0x000fe20000000010 */
[----:B------:R-:W-:-:S09]  /*0a00*/  IMAD.MOV.U32 R10, RZ, RZ, RZ ;  /* 0x000000ffff0a7224 */ /* 0x000fd200078e00ff */
[C---:B------:R-:W-:Y:S02]  /*0a10*/  FSETP.NEU.AND P1, PT, R13.reuse, RZ, PT ;  /* 0x000000ff0d00720b */ /* 0x040fe40003f2d000 */
[----:B------:R-:W-:-:S04]  /*0a20*/  LOP3.LUT R15, R13, 0x80000000, R15, 0x48, !PT ;  /* 0x800000000d0f7812 */ /* 0x000fc800078e480f */
[----:B------:R-:W-:-:S07]  /*0a30*/  LOP3.LUT R11, R15, R11, RZ, 0xfc, !PT ;  /* 0x0000000b0f0b7212 */ /* 0x000fce00078efcff */
[----:B------:R-:W-:Y:S05]  /*0a40*/  @!P1 BRA `(.L_x_28) ;  /* 0x00000000007c9947 */ /* 0x000fea0003800000 */
[----:B------:R-:W-:Y:S01]  /*0a50*/  IMAD.MOV R13, RZ, RZ, -R20 ;  /* 0x000000ffff0d7224 */ /* 0x000fe200078e0a14 */
[----:B------:R-:W-:Y:S01]  /*0a60*/  DMUL.RP R10, R22, R10 ;  /* 0x0000000a160a7228 */ /* 0x000fe20000008000 */
[----:B------:R-:W-:-:S06]  /*0a70*/  IMAD.MOV.U32 R12, RZ, RZ, RZ ;  /* 0x000000ffff0c7224 */ /* 0x000fcc00078e00ff */
[----:B------:R-:W-:-:S03]  /*0a80*/  DFMA R12, R18, -R12, R22 ;  /* 0x8000000c120c722b */ /* 0x000fc60000000016 */
[----:B------:R-:W-:-:S03]  /*0a90*/  LOP3.LUT R15, R11, R15, RZ, 0x3c, !PT ;  /* 0x0000000f0b0f7212 */ /* 0x000fc600078e3cff */
[----:B------:R-:W-:-:S04]  /*0aa0*/  IADD3 R12, PT, PT, -R20, -0x43300000, RZ ;  /* 0xbcd00000140c7810 */ /* 0x000fc80007ffe1ff */
[----:B------:R-:W-:-:S04]  /*0ab0*/  FSETP.NEU.AND P1, PT, |R13|, R12, PT ;  /* 0x0000000c0d00720b */ /* 0x000fc80003f2d200 */
[----:B------:R-:W-:Y:S02]  /*0ac0*/  FSEL R18, R10, R18, !P1 ;  /* 0x000000120a127208 */ /* 0x000fe40004800000 */
[----:B------:R-:W-:Y:S01]  /*0ad0*/  FSEL R19, R15, R19, !P1 ;  /* 0x000000130f137208 */ /* 0x000fe20004800000 */
[----:B------:R-:W-:Y:S06]  /*0ae0*/  BRA `(.L_x_28) ;  /* 0x0000000000547947 */ /* 0x000fec0003800000 */
.L_x_27:
[----:B------:R-:W-:-:S14]  /*0af0*/  DSETP.NAN.AND P1, PT, R10, R10, PT ;  /* 0x0000000a0a00722a */ /* 0x000fdc0003f28000 */
[----:B------:R-:W-:Y:S05]  /*0b00*/  @P1 BRA `(.L_x_29) ;  /* 0x0000000000441947 */ /* 0x000fea0003800000 */
[----:B------:R-:W-:-:S14]  /*0b10*/  DSETP.NAN.AND P1, PT, R14, R14, PT ;  /* 0x0000000e0e00722a */ /* 0x000fdc0003f28000 */
[----:B------:R-:W-:Y:S05]  /*0b20*/  @P1 BRA `(.L_x_30) ;  /* 0x0000000000301947 */ /* 0x000fea0003800000 */
[----:B------:R-:W-:Y:S01]  /*0b30*/  ISETP.NE.AND P1, PT, R20, R29, PT ;  /* 0x0000001d1400720c */ /* 0x000fe20003f25270 */
[----:B------:R-:W-:Y:S02]  /*0b40*/  IMAD.MOV.U32 R18, RZ, RZ, 0x0 ;  /* 0x00000000ff127424 */ /* 0x000fe400078e00ff */
[----:B------:R-:W-:-:S10]  /*0b50*/  IMAD.MOV.U32 R19, RZ, RZ, -0x80000 ;  /* 0xfff80000ff137424 */ /* 0x000fd400078e00ff */
[----:B------:R-:W-:Y:S05]  /*0b60*/  @!P1 BRA `(.L_x_28) ;  /* 0x0000000000349947 */ /* 0x000fea0003800000 */
[----:B------:R-:W-:Y:S02]  /*0b70*/  ISETP.NE.AND P1, PT, R20, 0x7ff00000, PT ;  /* 0x7ff000001400780c */ /* 0x000fe40003f25270 */
[----:B------:R-:W-:Y:S02]  /*0b80*/  LOP3.LUT R19, R11, 0x80000000, R15, 0x48, !PT ;  /* 0x800000000b137812 */ /* 0x000fe400078e480f */
[----:B------:R-:W-:-:S13]  /*0b90*/  ISETP.EQ.OR P1, PT, R29, RZ, !P1 ;  /* 0x000000ff1d00720c */ /* 0x000fda0004f22670 */
[----:B------:R-:W-:Y:S01]  /*0ba0*/  @P1 LOP3.LUT R10, R19, 0x7ff00000, RZ, 0xfc, !PT ;  /* 0x7ff00000130a1812 */ /* 0x000fe200078efcff */
[----:B------:R-:W-:Y:S02]  /*0bb0*/  @!P1 IMAD.MOV.U32 R18, RZ, RZ, RZ ;  /* 0x000000ffff129224 */ /* 0x000fe400078e00ff */
[----:B------:R-:W-:Y:S02]  /*0bc0*/  @P1 IMAD.MOV.U32 R18, RZ, RZ, RZ ;  /* 0x000000ffff121224 */ /* 0x000fe400078e00ff */
[----:B------:R-:W-:Y:S01]  /*0bd0*/  @P1 IMAD.MOV.U32 R19, RZ, RZ, R10 ;  /* 0x000000ffff131224 */ /* 0x000fe200078e000a */
[----:B------:R-:W-:Y:S06]  /*0be0*/  BRA `(.L_x_28) ;  /* 0x0000000000147947 */ /* 0x000fec0003800000 */
.L_x_30:
[----:B------:R-:W-:Y:S01]  /*0bf0*/  LOP3.LUT R19, R15, 0x80000, RZ, 0xfc, !PT ;  /* 0x000800000f137812 */ /* 0x000fe200078efcff */
[----:B------:R-:W-:Y:S01]  /*0c00*/  IMAD.MOV.U32 R18, RZ, RZ, R14 ;  /* 0x000000ffff127224 */ /* 0x000fe200078e000e */
[----:B------:R-:W-:Y:S06]  /*0c10*/  BRA `(.L_x_28) ;  /* 0x0000000000087947 */ /* 0x000fec0003800000 */
.L_x_29:
[----:B------:R-:W-:Y:S01]  /*0c20*/  LOP3.LUT R19, R11, 0x80000, RZ, 0xfc, !PT ;  /* 0x000800000b137812 */ /* 0x000fe200078efcff */
[----:B------:R-:W-:-:S07]  /*0c30*/  IMAD.MOV.U32 R18, RZ, RZ, R10 ;  /* 0x000000ffff127224 */ /* 0x000fce00078e000a */
.L_x_28:
[----:B------:R-:W-:Y:S05]  /*0c40*/  BSYNC.RECONVERGENT B2 ;  /* 0x0000000000027941 */ /* 0x000fea0003800200 */
.L_x_26:
[----:B------:R-:W-:Y:S02]  /*0c50*/  IMAD.MOV.U32 R10, RZ, RZ, R0 ;  /* 0x000000ffff0a7224 */ /* 0x000fe400078e0000 */
[----:B------:R-:W-:-:S04]  /*0c60*/  IMAD.MOV.U32 R11, RZ, RZ, 0x0 ;  /* 0x00000000ff0b7424 */ /* 0x000fc800078e00ff */
[----:B------:R-:W-:Y:S05]  /*0c70*/  RET.REL.NODEC R10 `(_Z15normalizeKernelPdmm) ;  /* 0xfffffff00ae07950 */ /* 0x000fea0003c3ffff */
        .weak           $__internal_3_$__cuda_sm20_dsqrt_rn_f64_mediumpath_v1
        .type           $__internal_3_$__cuda_sm20_dsqrt_rn_f64_mediumpath_v1,@function
        .size           $__internal_3_$__cuda_sm20_dsqrt_rn_f64_mediumpath_v1,(.L_x_91 - $__internal_3_$__cuda_sm20_dsqrt_rn_f64_mediumpath_v1)
$__internal_3_$__cuda_sm20_dsqrt_rn_f64_mediumpath_v1:
[----:B------:R-:W-:Y:S01]  /*0c80*/  ISETP.GE.U32.AND P1, PT, R10, -0x3400000, PT ;  /* 0xfcc000000a00780c */ /* 0x000fe20003f26070 */
[----:B------:R-:W-:Y:S01]  /*0c90*/  BSSY.RECONVERGENT B2, `(.L_x_31) ;  /* 0x0000024000027945 */ /* 0x000fe20003800200 */
[----:B------:R-:W-:-:S11]  /*0ca0*/  IMAD.MOV.U32 R13, RZ, RZ, R19 ;  /* 0x000000ffff0d7224 */ /* 0x000fd600078e0013 */
        /* <DEDUP_REMOVED lines=9> */
.L_x_32:
        /* <DEDUP_REMOVED lines=9> */
[----:B------:R-:W-:Y:S02]  /*0dd0*/  IMAD.MOV.U32 R8, RZ, RZ, RZ ;  /* 0x000000ffff087224 */ /* 0x000fe400078e00ff */
[----:B------:R-:W-:Y:S02]  /*0de0*/  IMAD.MOV.U32 R12, RZ, RZ, 0x0 ;  /* 0x00000000ff0c7424 */ /* 0x000fe400078e00ff */
[----:B------:R-:W-:Y:S01]  /*0df0*/  IMAD.MOV.U32 R13, RZ, RZ, 0x3fd80000 ;  /* 0x3fd80000ff0d7424 */ /* 0x000fe200078e00ff */
        /* <DEDUP_REMOVED lines=12> */
.L_x_34:
[----:B------:R-:W-:-:S11]  /*0ec0*/  DADD R8, R6, R6 ;  /* 0x0000000006087229 */ /* 0x000fd60000000006 */
.L_x_33:
[----:B------:R-:W-:Y:S05]  /*0ed0*/  BSYNC.RECONVERGENT B2 ;  /* 0x0000000000027941 */ /* 0x000fea0003800200 */
.L_x_31:
[----:B------:R-:W-:Y:S02]  /*0ee0*/  IMAD.MOV.U32 R6, RZ, RZ, R0 ;  /* 0x000000ffff067224 */ /* 0x000fe400078e0000 */
[----:B------:R-:W-:-:S04]  /*0ef0*/  IMAD.MOV.U32 R7, RZ, RZ, 0x0 ;  /* 0x00000000ff077424 */ /* 0x000fc800078e00ff */
[----:B------:R-:W-:Y:S05]  /*0f00*/  RET.REL.NODEC R6 `(_Z15normalizeKernelPdmm) ;  /* 0xfffffff0063c7950 */ /* 0x000fea0003c3ffff */
.L_x_35:
        /* <DEDUP_REMOVED lines=15> */
.L_x_91:


//--------------------- .text._Z16createMaskKernelPimm --------------------------
	.section	.text._Z16createMaskKernelPimm,"ax",@progbits
	.align	128
        .global         _Z16createMaskKernelPimm
        .type           _Z16createMaskKernelPimm,@function
        .size           _Z16createMaskKernelPimm,(.L_x_98 - _Z16createMaskKernelPimm)
        .other          _Z16createMaskKernelPimm,@"STO_CUDA_ENTRY STV_DEFAULT"
_Z16createMaskKernelPimm:
.text._Z16createMaskKernelPimm:
[----:B------:R-:W0:Y:S01]  /*0000*/  LDC R1, c[0x0][0x37c] ;  /* 0x0000df00ff017b82 */ /* 0x000e220000000800 */
[----:B------:R-:W1:Y:S01]  /*0010*/  S2R R7, SR_TID.X ;  /* 0x0000000000077919 */ /* 0x000e620000002100 */
[----:B------:R-:W2:Y:S06]  /*0020*/  LDCU.64 UR8, c[0x0][0x390] ;  /* 0x00007200ff0877ac */ /* 0x000eac0008000a00 */
[----:B------:R-:W1:Y:S01]  /*0030*/  S2UR UR5, SR_CTAID.X ;  /* 0x00000000000579c3 */ /* 0x000e620000002500 */
[----:B0-----:R-:W-:Y:S01]  /*0040*/  VIADD R1, R1, 0xffffffd0 ;  /* 0xffffffd001017836 */ /* 0x001fe20000000000 */
[----:B------:R-:W2:Y:S06]  /*0050*/  LDCU.64 UR10, c[0x0][0x388] ;  /* 0x00007100ff0a77ac */ /* 0x000eac0008000a00 */
[----:B------:R-:W1:Y:S01]  /*0060*/  LDC R14, c[0x0][0x360] ;  /* 0x0000d800ff0e7b82 */ /* 0x000e620000000800 */
[----:B--2---:R-:W-:-:S02]  /*0070*/  UIMAD UR4, UR9, UR10, URZ ;  /* 0x0000000a090472a4 */ /* 0x004fc4000f8e02ff */
[----:B------:R-:W-:Y:S02]  /*0080*/  UIMAD.WIDE.U32 UR6, UR8, UR10, URZ ;  /* 0x0000000a080672a5 */ /* 0x000fe4000f8e00ff */
[----:B------:R-:W-:-:S04]  /*0090*/  UIMAD UR4, UR8, UR11, UR4 ;  /* 0x0000000b080472a4 */ /* 0x000fc8000f8e0204 */
[----:B------:R-:W-:Y:S01]  /*00a0*/  UIADD3 UR8, UPT, UPT, UR7, UR4, URZ ;  /* 0x0000000407087290 */ /* 0x000fe2000fffe0ff */
[----:B-1----:R-:W-:-:S05]  /*00b0*/  IMAD R7, R14, UR5, R7 ;  /* 0x000000050e077c24 */ /* 0x002fca000f8e0207 */
[----:B------:R-:W-:Y:S01]  /*00c0*/  IMAD.U32 R0, RZ, RZ, UR8 ;  /* 0x00000008ff007e24 */ /* 0x000fe2000f8e00ff */
[----:B------:R-:W-:-:S04]  /*00d0*/  ISETP.LT.U32.AND P0, PT, R7, UR6, PT ;  /* 0x0000000607007c0c */ /* 0x000fc8000bf01070 */
[----:B------:R-:W-:-:S13]  /*00e0*/  ISETP.GT.U32.AND.EX P0, PT, R0, RZ, PT, P0 ;  /* 0x000000ff0000720c */ /* 0x000fda0003f04100 */
[----:B------:R-:W-:Y:S05]  /*00f0*/  @!P0 EXIT ;  /* 0x000000000000894d */ /* 0x000fea0003800000 */
[----:B------:R-:W0:Y:S01]  /*0100*/  LDCU UR4, c[0x0][0x370] ;  /* 0x00006e00ff0477ac */ /* 0x000e220008000800 */
[----:B------:R-:W-:Y:S01]  /*0110*/  IMAD.MOV.U32 R0, RZ, RZ, RZ ;  /* 0x000000ffff007224 */ /* 0x000fe200078e00ff */
[----:B------:R-:W1:Y:S01]  /*0120*/  LDCU.64 UR10, c[0x0][0x358] ;  /* 0x00006b00ff0a77ac */ /* 0x000e620008000a00 */
[----:B0-----:R-:W-:-:S07]  /*0130*/  IMAD R14, R14, UR4, RZ ;  /* 0x000000040e0e7c24 */ /* 0x001fce000f8e02ff */
.L_x_47:
[----:B------:R-:W-:Y:S01]  /*0140*/  IMAD.MOV.U32 R10, RZ, RZ, 0x7b9c197f ;  /* 0x7b9c197fff0a7424 */ /* 0x000fe200078e00ff */
[----:B------:R-:W-:Y:S01]  /*0150*/  ISETP.NE.U32.AND P0, PT, R7, RZ, PT ;  /* 0x000000ff0700720c */ /* 0x000fe20003f05070 */
[----:B------:R-:W-:Y:S01]  /*0160*/  IMAD.MOV.U32 R11, RZ, RZ, -0x75bd8fc ;  /* 0xf8a42704ff0b7424 */ /* 0x000fe200078e00ff */
[----:B------:R-:W-:Y:S01]  /*0170*/  BSSY.RECONVERGENT B0, `(.L_x_36) ;  /* 0x0000263000007945 */ /* 0x000fe20003800200 */
[----:B------:R-:W-:Y:S01]  /*0180*/  IMAD.MOV.U32 R12, RZ, RZ, -0x23270784 ;  /* 0xdcd8f87cff0c7424 */ /* 0x000fe200078e00ff */
[----:B------:R-:W-:Y:S01]  /*0190*/  ISETP.NE.AND.EX P0, PT, R0, RZ, PT, P0 ;  /* 0x000000ff0000720c */ /* 0x000fe20003f05300 */
[----:B------:R-:W-:Y:S01]  /*01a0*/  IMAD.MOV.U32 R13, RZ, RZ, 0x6e5e8bb3 ;  /* 0x6e5e8bb3ff0d7424 */ /* 0x000fe200078e00ff */
[----:B------:R0:W-:Y:S01]  /*01b0*/  STL.64 [R1+0x8], R10 ;  /* 0x0000080a01007387 */ /* 0x0001e20000100a00 */
[----:B------:R-:W-:Y:S02]  /*01c0*/  IMAD.MOV.U32 R8, RZ, RZ, 0x756219af ;  /* 0x756219afff087424 */ /* 0x000fe400078e00ff */
[----:B------:R-:W-:Y:S01]  /*01d0*/  IMAD.MOV.U32 R6, RZ, RZ, 0x756219af ;  /* 0x756219afff067424 */ /* 0x000fe200078e00ff */
[----:B------:R0:W-:Y:S01]  /*01e0*/  STL.64 [R1+0x10], R12 ;  /* 0x0000100c01007387 */ /* 0x0001e20000100a00 */
[----:B------:R-:W-:-:S02]  /*01f0*/  IMAD.MOV.U32 R5, RZ, RZ, -0x75bd8fc ;  /* 0xf8a42704ff057424 */ /* 0x000fc400078e00ff */
[----:B------:R-:W-:Y:S01]  /*0200*/  IMAD.MOV.U32 R4, RZ, RZ, 0x7b9c197f ;  /* 0x7b9c197fff047424 */ /* 0x000fe200078e00ff */
[----:B------:R0:W-:Y:S01]  /*0210*/  STL [R1+0x4], R8 ;  /* 0x0000040801007387 */ /* 0x0001e20000100800 */
[----:B------:R-:W-:Y:S02]  /*0220*/  IMAD.MOV.U32 R3, RZ, RZ, 0x6e5e8bb3 ;  /* 0x6e5e8bb3ff037424 */ /* 0x000fe400078e00ff */
[----:B------:R-:W-:Y:S01]  /*0230*/  IMAD.MOV.U32 R2, RZ, RZ, -0x23270784 ;  /* 0xdcd8f87cff027424 */ /* 0x000fe200078e00ff */
[----:B------:R-:W-:Y:S06]  /*0240*/  @!P0 BRA `(.L_x_37) ;  /* 0x0000002400548947 */ /* 0x000fec0003800000 */
[----:B------:R-:W-:Y:S02]  /*0250*/  IMAD.MOV.U32 R15, RZ, RZ, RZ ;  /* 0x000000ffff0f7224 */ /* 0x000fe400078e00ff */
[----:B------:R-:W-:Y:S02]  /*0260*/  IMAD.MOV.U32 R6, RZ, RZ, 0x756219af ;  /* 0x756219afff067424 */ /* 0x000fe400078e00ff */
[----:B0-----:R-:W-:Y:S02]  /*0270*/  IMAD.MOV.U32 R13, RZ, RZ, R7 ;  /* 0x000000ffff0d7224 */ /* 0x001fe400078e0007 */
[----:B------:R-:W-:Y:S02]  /*0280*/  IMAD.MOV.U32 R12, RZ, RZ, R0 ;  /* 0x000000ffff0c7224 */ /* 0x000fe400078e0000 */
[----:B------:R-:W-:Y:S02]  /*0290*/  IMAD.MOV.U32 R4, RZ, RZ, 0x7b9c197f ;  /* 0x7b9c197fff047424 */ /* 0x000fe400078e00ff */
[----:B------:R-:W-:-:S02]  /*02a0*/  IMAD.MOV.U32 R5, RZ, RZ, -0x75bd8fc ;  /* 0xf8a42704ff057424 */ /* 0x000fc400078e00ff */
[----:B------:R-:W-:Y:S02]  /*02b0*/  IMAD.MOV.U32 R2, RZ, RZ, -0x23270784 ;  /* 0xdcd8f87cff027424 */ /* 0x000fe400078e00ff */
[----:B------:R-:W-:-:S07]  /*02c0*/  IMAD.MOV.U32 R3, RZ, RZ, 0x6e5e8bb3 ;  /* 0x6e5e8bb3ff037424 */ /* 0x000fce00078e00ff */
.L_x_46:
[----:B------:R-:W-:Y:S01]  /*02d0*/  LOP3.LUT R21, R13, 0x3, RZ, 0xc0, !PT ;  /* 0x000000030d157812 */ /* 0x000fe200078ec0ff */
[----:B------:R-:W-:Y:S03]  /*02e0*/  BSSY.RECONVERGENT B1, `(.L_x_38) ;  /* 0x0000245000017945 */ /* 0x000fe60003800200 */
[----:B------:R-:W-:-:S04]  /*02f0*/  ISETP.NE.U32.AND P0, PT, R21, RZ, PT ;  /* 0x000000ff1500720c */ /* 0x000fc80003f05070 */
[----:B------:R-:W-:-:S13]  /*0300*/  ISETP.NE.AND.EX P0, PT, RZ, RZ, PT, P0 ;  /* 0x000000ffff00720c */ /* 0x000fda0003f05300 */
[----:B0-23--:R-:W-:Y:S05]  /*0310*/  @!P0 BRA `(.L_x_39) ;  /* 0x0000002400048947 */ /* 0x00dfea0003800000 */
[----:B------:R-:W0:Y:S01]  /*0320*/  LDC.64 R8, c[0x4][RZ] ;  /* 0x01000000ff087b82 */ /* 0x000e220000000a00 */
[----:B------:R-:W-:Y:S01]  /*0330*/  IMAD.MOV.U32 R6, RZ, RZ, RZ ;  /* 0x000000ffff067224 */ /* 0x000fe200078e00ff */
[----:B------:R-:W-:Y:S01]  /*0340*/  CS2R R2, SRZ ;  /* 0x0000000000027805 */ /* 0x000fe2000001ff00 */
[----:B------:R-:W-:Y:S01]  /*0350*/  IMAD.MOV.U32 R16, RZ, RZ, RZ ;  /* 0x000000ffff107224 */ /* 0x000fe200078e00ff */
[----:B------:R-:W-:Y:S01]  /*0360*/  CS2R R4, SRZ ;  /* 0x0000000000047805 */ /* 0x000fe2000001ff00 */
[----:B0-----:R-:W-:-:S07]  /*0370*/  IMAD.WIDE.U32 R8, R15, 0xc80, R8 ;  /* 0x00000c800f087825 */ /* 0x001fce00078e0008 */
.L_x_41:
[----:B------:R-:W-:-:S06]  /*0380*/  IMAD R17, R16, 0x4, R1 ;  /* 0x0000000410117824 */ /* 0x000fcc00078e0201 */
[----:B------:R-:W5:Y:S01]  /*0390*/  LDL R17, [R17+0x4] ;  /* 0x0000040011117983 */ /* 0x000f620000100800 */
[----:B------:R-:W-:Y:S01]  /*03a0*/  IMAD.SHL.U32 R18, R16, 0x20, RZ ;  /* 0x0000002010127824 */ /* 0x000fe200078e00ff */
[----:B------:R-:W-:-:S06]  /*03b0*/  UMOV UR4, URZ ;  /* 0x000000ff00047c82 */ /* 0x000fcc0008000000 */
.L_x_40:
[----:B-----5:R-:W-:Y:S01]  /*03c0*/  SHF.R.U32.HI R22, RZ, UR4, R17 ;  /* 0x00000004ff167c19 */ /* 0x020fe20008011611 */
[----:B------:R-:W-:-:S03]  /*03d0*/  VIADD R10, R18, UR4 ;  /* 0x00000004120a7c36 */ /* 0x000fc60008000000 */
[----:B------:R-:W-:-:S04]  /*03e0*/  LOP3.LUT R11, R22, 0x1, RZ, 0xc0, !PT ;  /* 0x00000001160b7812 */ /* 0x000fc800078ec0ff */
[----:B------:R-:W-:Y:S01]  /*03f0*/  ISETP.NE.U32.AND P0, PT, R11, 0x1, PT ;  /* 0x000000010b00780c */ /* 0x000fe20003f05070 */
[----:B------:R-:W-:-:S03]  /*0400*/  IMAD R11, R10, 0x5, RZ ;  /* 0x000000050a0b7824 */ /* 0x000fc600078e02ff */
[----:B------:R-:W-:Y:S01]  /*0410*/  R2P PR, R22, 0x7e ;  /* 0x0000007e16007804 */ /* 0x000fe20000000000 */
[----:B------:R-:W-:-:S08]  /*0420*/  IMAD.WIDE.U32 R10, R11, 0x4, R8 ;  /* 0x000000040b0a7825 */ /* 0x000fd000078e0008 */
[----:B-1----:R-:W2:Y:S04]  /*0430*/  @!P0 LDG.E R20, desc[UR10][R10.64+0x8] ;  /* 0x0000080a0a148981 */ /* 0x002ea8000c1e1900 */
[----:B------:R-:W3:Y:S04]  /*0440*/  @!P0 LDG.E R19, desc[UR10][R10.64] ;  /* 0x0000000a0a138981 */ /* 0x000ee8000c1e1900 */
[----:B------:R-:W4:Y:S04]  /*0450*/  @!P0 LDG.E R23, desc[UR10][R10.64+0x4] ;  /* 0x0000040a0a178981 */ /* 0x000f28000c1e1900 */
[----:B------:R-:W4:Y:S04]  /*0460*/  @!P0 LDG.E R25, desc[UR10][R10.64+0xc] ;  /* 0x00000c0a0a198981 */ /* 0x000f28000c1e1900 */
[----:B------:R-:W4:Y:S04]  /*0470*/  @P1 LDG.E R24, desc[UR10][R10.64+0x1c] ;  /* 0x00001c0a0a181981 */ /* 0x000f28000c1e1900 */
[----:B------:R-:W4:Y:S01]  /*0480*/  @P1 LDG.E R27, desc[UR10][R10.64+0x14] ;  /* 0x0000140a0a1b1981 */ /* 0x000f22000c1e1900 */
[----:B--2---:R-:W-:-:S03]  /*0490*/  @!P0 LOP3.LUT R5, R5, R20, RZ, 0x3c, !PT ;  /* 0x0000001405058212 */ /* 0x004fc600078e3cff */
[----:B------:R-:W2:Y:S01]  /*04a0*/  @!P0 LDG.E R20, desc[UR10][R10.64+0x10] ;  /* 0x0000100a0a148981 */ /* 0x000ea2000c1e1900 */
[----:B---3--:R-:W-:-:S03]  /*04b0*/  @!P0 LOP3.LUT R6, R6, R19, RZ, 0x3c, !PT ;  /* 0x0000001306068212 */ /* 0x008fc600078e3cff */
[----:B------:R-:W3:Y:S01]  /*04c0*/  @P1 LDG.E R19, desc[UR10][R10.64+0x18] ;  /* 0x0000180a0a131981 */ /* 0x000ee2000c1e1900 */
[----:B----4-:R-:W-:-:S03]  /*04d0*/  @!P0 LOP3.LUT R4, R4, R23, RZ, 0x3c, !PT ;  /* 0x0000001704048212 */ /* 0x010fc600078e3cff */
[----:B------:R-:W4:Y:S01]  /*04e0*/  @P1 LDG.E R23, desc[UR10][R10.64+0x20] ;  /* 0x0000200a0a171981 */ /* 0x000f22000c1e1900 */
[----:B------:R-:W-:-:S03]  /*04f0*/  @!P0 LOP3.LUT R2, R2, R25, RZ, 0x3c, !PT ;  /* 0x0000001902028212 */ /* 0x000fc600078e3cff */
[----:B------:R-:W4:Y:S01]  /*0500*/  @P2 LDG.E R25, desc[UR10][R10.64+0x28] ;  /* 0x0000280a0a192981 */ /* 0x000f22000c1e1900 */
[----:B------:R-:W-:-:S03]  /*0510*/  @P1 LOP3.LUT R5, R5, R24, RZ, 0x3c, !PT ;  /* 0x0000001805051212 */ /* 0x000fc600078e3cff */
[----:B------:R-:W4:Y:S01]  /*0520*/  @P2 LDG.E R24, desc[UR10][R10.64+0x30] ;  /* 0x0000300a0a182981 */ /* 0x000f22000c1e1900 */
[----:B--2---:R-:W-:-:S03]  /*0530*/  @!P0 LOP3.LUT R3, R3, R20, RZ, 0x3c, !PT ;  /* 0x0000001403038212 */ /* 0x004fc600078e3cff */
[----:B------:R-:W2:Y:S01]  /*0540*/  @P1 LDG.E R20, desc[UR10][R10.64+0x24] ;  /* 0x0000240a0a141981 */ /* 0x000ea2000c1e1900 */
[----:B---3--:R-:W-:-:S03]  /*0550*/  @P1 LOP3.LUT R4, R4, R19, RZ, 0x3c, !PT ;  /* 0x0000001304041212 */ /* 0x008fc600078e3cff */
[----:B------:R-:W3:Y:S01]  /*0560*/  @P2 LDG.E R19, desc[UR10][R10.64+0x2c] ;  /* 0x00002c0a0a132981 */ /* 0x000ee2000c1e1900 */
[----:B----4-:R-:W-:-:S03]  /*0570*/  @P1 LOP3.LUT R2, R2, R23, RZ, 0x3c, !PT ;  /* 0x0000001702021212 */ /* 0x010fc600078e3cff */
[----:B------:R-:W4:Y:S01]  /*0580*/  @P2 LDG.E R23, desc[UR10][R10.64+0x34] ;  /* 0x0000340a0a172981 */ /* 0x000f22000c1e1900 */
[----:B------:R-:W-:-:S04]  /*0590*/  @P1 LOP3.LUT R6, R6, R27, RZ, 0x3c, !PT ;  /* 0x0000001b06061212 */ /* 0x000fc800078e3cff */
[----:B------:R-:W-:Y:S02]  /*05a0*/  @P2 LOP3.LUT R6, R6, R25, RZ, 0x3c, !PT ;  /* 0x0000001906062212 */ /* 0x000fe400078e3cff */
[----:B------:R-:W-:Y:S01]  /*05b0*/  @P2 LOP3.LUT R5, R5, R24, RZ, 0x3c, !PT ;  /* 0x0000001805052212 */ /* 0x000fe200078e3cff */
[----:B------:R-:W4:Y:S04]  /*05c0*/  @P3 LDG.E R25, desc[UR10][R10.64+0x3c] ;  /* 0x00003c0a0a193981 */ /* 0x000f28000c1e1900 */
[----:B------:R-:W4:Y:S01]  /*05d0*/  @P3 LDG.E R24, desc[UR10][R10.64+0x44] ;  /* 0x0000440a0a183981 */ /* 0x000f22000c1e1900 */
[----:B--2---:R-:W-:-:S03]  /*05e0*/  @P1 LOP3.LUT R3, R3, R20, RZ, 0x3c, !PT ;  /* 0x0000001403031212 */ /* 0x004fc600078e3cff */
[----:B------:R-:W2:Y:S01]  /*05f0*/  @P2 LDG.E R20, desc[UR10][R10.64+0x38] ;  /* 0x0000380a0a142981 */ /* 0x000ea2000c1e1900 */
[----:B---3--:R-:W-:-:S03]  /*0600*/  @P2 LOP3.LUT R4, R4, R19, RZ, 0x3c, !PT ;  /* 0x0000001304042212 */ /* 0x008fc600078e3cff */
[----:B------:R-:W3:Y:S01]  /*0610*/  @P3 LDG.E R19, desc[UR10][R10.64+0x40] ;  /* 0x0000400a0a133981 */ /* 0x000ee2000c1e1900 */
[----:B----4-:R-:W-:-:S03]  /*0620*/  @P2 LOP3.LUT R2, R2, R23, RZ, 0x3c, !PT ;  /* 0x0000001702022212 */ /* 0x010fc600078e3cff */
[----:B------:R-:W4:Y:S01]  /*0630*/  @P3 LDG.E R23, desc[UR10][R10.64+0x48] ;  /* 0x0000480a0a173981 */ /* 0x000f22000c1e1900 */
[----:B------:R-:W-:-:S03]  /*0640*/  @P3 LOP3.LUT R6, R6, R25, RZ, 0x3c, !PT ;  /* 0x0000001906063212 */ /* 0x000fc600078e3cff */
[----:B------:R-:W4:Y:S01]  /*0650*/  @P4 LDG.E R25, desc[UR10][R10.64+0x50] ;  /* 0x0000500a0a194981 */ /* 0x000f22000c1e1900 */
[----:B------:R-:W-:-:S03]  /*0660*/  @P3 LOP3.LUT R5, R5, R24, RZ, 0x3c, !PT ;  /* 0x0000001805053212 */ /* 0x000fc600078e3cff */
        /* <DEDUP_REMOVED lines=27> */
[----:B------:R-:W-:Y:S02]  /*0820*/  LOP3.LUT P0, RZ, R22, 0x80, RZ, 0xc0, !PT ;  /* 0x0000008016ff7812 */ /* 0x000fe4000780c0ff */
[----:B------:R-:W-:Y:S02]  /*0830*/  @P6 LOP3.LUT R6, R6, R25, RZ, 0x3c, !PT ;  /* 0x0000001906066212 */ /* 0x000fe400078e3cff */
[----:B------:R-:W-:-:S09]  /*0840*/  @P6 LOP3.LUT R5, R5, R24, RZ, 0x3c, !PT ;  /* 0x0000001805056212 */ /* 0x000fd200078e3cff */
[----:B------:R-:W4:Y:S04]  /*0850*/  @P0 LDG.E R25, desc[UR10][R10.64+0x8c] ;  /* 0x00008c0a0a190981 */ /* 0x000f28000c1e1900 */
        /* <DEDUP_REMOVED lines=8> */
[----:B------:R-:W-:Y:S02]  /*08e0*/  @P0 LOP3.LUT R6, R6, R25, RZ, 0x3c, !PT ;  /* 0x0000001906060212 */ /* 0x000fe400078e3cff */
[----:B------:R-:W-:Y:S02]  /*08f0*/  @P0 LOP3.LUT R5, R5, R24, RZ, 0x3c, !PT ;  /* 0x0000001805050212 */ /* 0x000fe400078e3cff */
[----:B--2---:R-:W-:Y:S02]  /*0900*/  @P6 LOP3.LUT R3, R3, R20, RZ, 0x3c, !PT ;  /* 0x0000001403036212 */ /* 0x004fe400078e3cff */
[----:B---3--:R-:W-:Y:S02]  /*0910*/  @P0 LOP3.LUT R4, R4, R19, RZ, 0x3c, !PT ;  /* 0x0000001304040212 */ /* 0x008fe400078e3cff */
[----:B------:R-:W-:Y:S02]  /*0920*/  @P0 LOP3.LUT R3, R3, R26, RZ, 0x3c, !PT ;  /* 0x0000001a03030212 */ /* 0x000fe400078e3cff */
[----:B----4-:R-:W-:-:S02]  /*0930*/  @P0 LOP3.LUT R2, R2, R23, RZ, 0x3c, !PT ;  /* 0x0000001702020212 */ /* 0x010fc400078e3cff */
[----:B------:R-:W-:-:S13]  /*0940*/  R2P PR, R22.B1, 0x7f ;  /* 0x0000007f16007804 */ /* 0x000fda0000001000 */
[----:B------:R-:W2:Y:S04]  /*0950*/  @P0 LDG.E R19, desc[UR10][R10.64+0xa0] ;  /* 0x0000a00a0a130981 */ /* 0x000ea8000c1e1900 */
[----:B------:R-:W3:Y:S04]  /*0960*/  @P1 LDG.E R25, desc[UR10][R10.64+0xb4] ;  /* 0x0000b40a0a191981 */ /* 0x000ee8000c1e1900 */
[----:B------:R-:W4:Y:S04]  /*0970*/  @P0 LDG.E R23, desc[UR10][R10.64+0xa4] ;  /* 0x0000a40a0a170981 */ /* 0x000f28000c1e1900 */
        /* <DEDUP_REMOVED lines=13> */
[----:B------:R-:W-:-:S03]  /*0a50*/  @P2 LOP3.LUT R6, R6, R27, RZ, 0x3c, !PT ;  /* 0x0000001b06062212 */ /* 0x000fc600078e3cff */
[----:B------:R-:W4:Y:S01]  /*0a60*/  @P3 LDG.E R27, desc[UR10][R10.64+0xdc] ;  /* 0x0000dc0a0a1b3981 */ /* 0x000f22000c1e1900 */
[----:B---3--:R-:W-:Y:S02]  /*0a70*/  @P0 LOP3.LUT R2, R2, R25, RZ, 0x3c, !PT ;  /* 0x0000001902020212 */ /* 0x008fe400078e3cff */
[----:B------:R-:W-:Y:S01]  /*0a80*/  LOP3.LUT P0, RZ, R22, 0x8000, RZ, 0xc0, !PT ;  /* 0x0000800016ff7812 */ /* 0x000fe2000780c0ff */
[----:B------:R-:W3:Y:S04]  /*0a90*/  @P2 LDG.E R25, desc[UR10][R10.64+0xcc] ;  /* 0x0000cc0a0a192981 */ /* 0x000ee8000c1e1900 */
[----:B------:R-:W3:Y:S01]  /*0aa0*/  @P1 LDG.E R22, desc[UR10][R10.64+0xbc] ;  /* 0x0000bc0a0a161981 */ /* 0x000ee2000c1e1900 */
[----:B--2---:R-:W-:Y:S02]  /*0ab0*/  @P1 LOP3.LUT R4, R4, R19, RZ, 0x3c, !PT ;  /* 0x0000001304041212 */ /* 0x004fe400078e3cff */
[----:B----4-:R-:W-:Y:S01]  /*0ac0*/  @P1 LOP3.LUT R2, R2, R23, RZ, 0x3c, !PT ;  /* 0x0000001702021212 */ /* 0x010fe200078e3cff */
[----:B------:R-:W2:Y:S04]  /*0ad0*/  @P3 LDG.E R19, desc[UR10][R10.64+0xe8] ;  /* 0x0000e80a0a133981 */ /* 0x000ea8000c1e1900 */
[----:B------:R-:W4:Y:S01]  /*0ae0*/  @P2 LDG.E R23, desc[UR10][R10.64+0xd4] ;  /* 0x0000d40a0a172981 */ /* 0x000f22000c1e1900 */
[----:B------:R-:W-:-:S03]  /*0af0*/  @P3 LOP3.LUT R6, R6, R27, RZ, 0x3c, !PT ;  /* 0x0000001b06063212 */ /* 0x000fc600078e3cff */
[----:B------:R-:W2:Y:S01]  /*0b00*/  @P4 LDG.E R27, desc[UR10][R10.64+0xf0] ;  /* 0x0000f00a0a1b4981 */ /* 0x000ea2000c1e1900 */
[----:B------:R-:W-:-:S03]  /*0b10*/  @P1 LOP3.LUT R3, R3, R24, RZ, 0x3c, !PT ;  /* 0x0000001803031212 */ /* 0x000fc600078e3cff */
[----:B------:R-:W2:Y:S04]  /*0b20*/  @P3 LDG.E R24, desc[UR10][R10.64+0xe4] ;  /* 0x0000e40a0a183981 */ /* 0x000ea8000c1e1900 */
[----:B------:R-:W2:Y:S01]  /*0b30*/  @P0 LDG.E R26, desc[UR10][R10.64+0x13c] ;  /* 0x00013c0a0a1a0981 */ /* 0x000ea2000c1e1900 */
[----:B---3--:R-:W-:-:S03]  /*0b40*/  @P2 LOP3.LUT R4, R4, R25, RZ, 0x3c, !PT ;  /* 0x0000001904042212 */ /* 0x008fc600078e3cff */
[----:B------:R-:W3:Y:S01]  /*0b50*/  @P3 LDG.E R25, desc[UR10][R10.64+0xe0] ;  /* 0x0000e00a0a193981 */ /* 0x000ee2000c1e1900 */
[----:B------:R-:W-:-:S03]  /*0b60*/  @P1 LOP3.LUT R5, R5, R22, RZ, 0x3c, !PT ;  /* 0x0000001605051212 */ /* 0x000fc600078e3cff */
[----:B------:R-:W3:Y:S01]  /*0b70*/  @P2 LDG.E R22, desc[UR10][R10.64+0xd8] ;  /* 0x0000d80a0a162981 */ /* 0x000ee2000c1e1900 */
[----:B------:R-:W-:-:S03]  /*0b80*/  @P2 LOP3.LUT R5, R5, R20, RZ, 0x3c, !PT ;  /* 0x0000001405052212 */ /* 0x000fc600078e3cff */
[----:B------:R-:W3:Y:S01]  /*0b90*/  @P3 LDG.E R20, desc[UR10][R10.64+0xec] ;  /* 0x0000ec0a0a143981 */ /* 0x000ee2000c1e1900 */
[----:B----4-:R-:W-:-:S03]  /*0ba0*/  @P2 LOP3.LUT R2, R2, R23, RZ, 0x3c, !PT ;  /* 0x0000001702022212 */ /* 0x010fc600078e3cff */
[----:B------:R-:W4:Y:S01]  /*0bb0*/  @P4 LDG.E R23, desc[UR10][R10.64+0xf4] ;  /* 0x0000f40a0a174981 */ /* 0x000f22000c1e1900 */
[----:B--2---:R-:W-:-:S03]  /*0bc0*/  @P4 LOP3.LUT R6, R6, R27, RZ, 0x3c, !PT ;  /* 0x0000001b06064212 */ /* 0x004fc600078e3cff */
[----:B------:R-:W2:Y:S01]  /*0bd0*/  @P5 LDG.E R27, desc[UR10][R10.64+0x104] ;  /* 0x0001040a0a1b5981 */ /* 0x000ea2000c1e1900 */
[----:B---3--:R-:W-:-:S03]  /*0be0*/  @P3 LOP3.LUT R4, R4, R25, RZ, 0x3c, !PT ;  /* 0x0000001904043212 */ /* 0x008fc600078e3cff */
[----:B------:R-:W3:Y:S01]  /*0bf0*/  @P4 LDG.E R25, desc[UR10][R10.64+0xfc] ;  /* 0x0000fc0a0a194981 */ /* 0x000ee2000c1e1900 */
[----:B------:R-:W-:-:S03]  /*0c00*/  @P2 LOP3.LUT R3, R3, R22, RZ, 0x3c, !PT ;  /* 0x0000001603032212 */ /* 0x000fc600078e3cff */
[----:B------:R-:W3:Y:S01]  /*0c10*/  @P4 LDG.E R22, desc[UR10][R10.64+0xf8] ;  /* 0x0000f80a0a164981 */ /* 0x000ee2000c1e1900 */
[----:B------:R-:W-:-:S03]  /*0c20*/  @P3 LOP3.LUT R5, R5, R24, RZ, 0x3c, !PT ;  /* 0x0000001805053212 */ /* 0x000fc600078e3cff */
[----:B------:R-:W3:Y:S01]  /*0c30*/  @P4 LDG.E R24, desc[UR10][R10.64+0x100] ;  /* 0x0001000a0a184981 */ /* 0x000ee2000c1e1900 */
[----:B------:R-:W-:Y:S02]  /*0c40*/  @P3 LOP3.LUT R2, R2, R19, RZ, 0x3c, !PT ;  /* 0x0000001302023212 */ /* 0x000fe400078e3cff */
[----:B------:R-:W-:Y:S01]  /*0c50*/  @P3 LOP3.LUT R3, R3, R20, RZ, 0x3c, !PT ;  /* 0x0000001403033212 */ /* 0x000fe200078e3cff */
[----:B------:R-:W3:Y:S01]  /*0c60*/  @P5 LDG.E R19, desc[UR10][R10.64+0x108] ;  /* 0x0001080a0a135981 */ /* 0x000ee2000c1e1900 */
[----:B----4-:R-:W-:-:S03]  /*0c70*/  @P4 LOP3.LUT R4, R4, R23, RZ, 0x3c, !PT ;  /* 0x0000001704044212 */ /* 0x010fc600078e3cff */
[----:B------:R-:W4:Y:S01]  /*0c80*/  @P5 LDG.E R20, desc[UR10][R10.64+0x10c] ;  /* 0x00010c0a0a145981 */ /* 0x000f22000c1e1900 */
[----:B--2---:R-:W-:-:S03]  /*0c90*/  @P5 LOP3.LUT R6, R6, R27, RZ, 0x3c, !PT ;  /* 0x0000001b06065212 */ /* 0x004fc600078e3cff */
        /* <DEDUP_REMOVED lines=14> */
[----:B------:R-:W-:-:S03]  /*0d80*/  @P5 LOP3.LUT R2, R2, R23, RZ, 0x3c, !PT ;  /* 0x0000001702025212 */ /* 0x000fc600078e3cff */
[----:B------:R-:W2:Y:S01]  /*0d90*/  @P0 LDG.E R23, desc[UR10][R10.64+0x130] ;  /* 0x0001300a0a170981 */ /* 0x000ea2000c1e1900 */
[----:B---3--:R-:W-:-:S03]  /*0da0*/  @P6 LOP3.LUT R4, R4, R25, RZ, 0x3c, !PT ;  /* 0x0000001904046212 */ /* 0x008fc600078e3cff */
[----:B------:R-:W3:Y:S01]  /*0db0*/  @P0 LDG.E R25, desc[UR10][R10.64+0x138] ;  /* 0x0001380a0a190981 */ /* 0x000ee2000c1e1900 */
[----:B------:R-:W-:-:S03]  /*0dc0*/  @P5 LOP3.LUT R3, R3, R22, RZ, 0x3c, !PT ;  /* 0x0000001603035212 */ /* 0x000fc600078e3cff */
[----:B------:R-:W3:Y:S01]  /*0dd0*/  @P6 LDG.E R22, desc[UR10][R10.64+0x128] ;  /* 0x0001280a0a166981 */ /* 0x000ee2000c1e1900 */
[----:B------:R-:W-:-:S04]  /*0de0*/  UIADD3 UR4, UPT, UPT, UR4, 0x10, URZ ;  /* 0x0000001004047890 */ /* 0x000fc8000fffe0ff */
[----:B------:R-:W-:Y:S01]  /*0df0*/  UISETP.NE.AND UP0, UPT, UR4, 0x20, UPT ;  /* 0x000000200400788c */ /* 0x000fe2000bf05270 */
[----:B------:R-:W-:Y:S02]  /*0e00*/  @P6 LOP3.LUT R2, R2, R19, RZ, 0x3c, !PT ;  /* 0x0000001302026212 */ /* 0x000fe400078e3cff */
[----:B----4-:R-:W-:Y:S02]  /*0e10*/  @P6 LOP3.LUT R5, R5, R20, RZ, 0x3c, !PT ;  /* 0x0000001405056212 */ /* 0x010fe400078e3cff */
[----:B--2---:R-:W-:Y:S02]  /*0e20*/  @P0 LOP3.LUT R6, R6, R27, RZ, 0x3c, !PT ;  /* 0x0000001b06060212 */ /* 0x004fe400078e3cff */
[----:B------:R-:W-:Y:S02]  /*0e30*/  @P0 LOP3.LUT R5, R5, R24, RZ, 0x3c, !PT ;  /* 0x0000001805050212 */ /* 0x000fe400078e3cff */
[----:B------:R-:W-:Y:S02]  /*0e40*/  @P0 LOP3.LUT R4, R4, R23, RZ, 0x3c, !PT ;  /* 0x0000001704040212 */ /* 0x000fe400078e3cff */
[----:B---3--:R-:W-:-:S02]  /*0e50*/  @P0 LOP3.LUT R2, R2, R25, RZ, 0x3c, !PT ;  /* 0x0000001902020212 */ /* 0x008fc400078e3cff */
[----:B------:R-:W-:-:S04]  /*0e60*/  @P6 LOP3.LUT R3, R3, R22, RZ, 0x3c, !PT ;  /* 0x0000001603036212 */ /* 0x000fc800078e3cff */
[----:B------:R-:W-:Y:S01]  /*0e70*/  @P0 LOP3.LUT R3, R3, R26, RZ, 0x3c, !PT ;  /* 0x0000001a03030212 */ /* 0x000fe200078e3cff */
[----:B------:R-:W-:Y:S06]  /*0e80*/  BRA.U UP0, `(.L_x_40) ;  /* 0xfffffff5004c7547 */ /* 0x000fec000b83ffff */
[----:B------:R-:W-:-:S05]  /*0e90*/  VIADD R16, R16, 0x1 ;  /* 0x0000000110107836 */ /* 0x000fca0000000000 */
[----:B------:R-:W-:-:S13]  /*0ea0*/  ISETP.NE.AND P0, PT, R16, 0x5, PT ;  /* 0x000000051000780c */ /* 0x000fda0003f05270 */
[----:B------:R-:W-:Y:S05]  /*0eb0*/  @P0 BRA `(.L_x_41) ;  /* 0xfffffff400300947 */ /* 0x000fea000383ffff */
[----:B------:R0:W-:Y:S01]  /*0ec0*/  STL [R1+0x4], R6 ;  /* 0x0000040601007387 */ /* 0x0001e20000100800 */
[----:B------:R-:W-:-:S03]  /*0ed0*/  ISETP.NE.U32.AND P0, PT, R21, 0x1, PT ;  /* 0x000000011500780c */ /* 0x000fc60003f05070 */
[----:B------:R0:W-:Y:S01]  /*0ee0*/  STL.64 [R1+0x8], R4 ;  /* 0x0000080401007387 */ /* 0x0001e20000100a00 */
[----:B------:R-:W-:-:S03]  /*0ef0*/  ISETP.NE.AND.EX P0, PT, RZ, RZ, PT, P0 ;  /* 0x000000ffff00720c */ /* 0x000fc60003f05300 */
[----:B------:R0:W-:Y:S10]  /*0f00*/  STL.64 [R1+0x10], R2 ;  /* 0x0000100201007387 */ /* 0x0001f40000100a00 */
[----:B------:R-:W-:Y:S05]  /*0f10*/  @!P0 BRA `(.L_x_39) ;  /* 0x0000001800048947 */ /* 0x000fea0003800000 */
[----:B------:R-:W-:Y:S01]  /*0f20*/  UMOV UR4, URZ ;  /* 0x000000ff00047c82 */ /* 0x000fe20008000000 */
[----:B------:R-:W-:Y:S01]  /*0f30*/  UMOV UR5, URZ ;  /* 0x000000ff00057c82 */ /* 0x000fe20008000000 */
[----:B0-----:R-:W-:Y:S02]  /*0f40*/  IMAD.MOV.U32 R6, RZ, RZ, RZ ;  /* 0x000000ffff067224 */ /* 0x001fe400078e00ff */
[----:B------:R-:W-:Y:S02]  /*0f50*/  IMAD.MOV.U32 R16, RZ, RZ, RZ ;  /* 0x000000ffff107224 */ /* 0x000fe400078e00ff */
[----:B------:R-:W-:Y:S02]  /*0f60*/  IMAD.U32 R3, RZ, RZ, UR4 ;  /* 0x00000004ff037e24 */ /* 0x000fe4000f8e00ff */
[----:B------:R-:W-:Y:S02]  /*0f70*/  IMAD.U32 R2, RZ, RZ, UR5 ;  /* 0x00000005ff027e24 */ /* 0x000fe4000f8e00ff */
[----:B------:R-:W-:-:S02]  /*0f80*/  IMAD.U32 R5, RZ, RZ, UR4 ;  /* 0x00000004ff057e24 */ /* 0x000fc4000f8e00ff */
[----:B------:R-:W-:-:S07]  /*0f90*/  IMAD.U32 R4, RZ, RZ, UR5 ;  /* 0x00000005ff047e24 */ /* 0x000fce000f8e00ff */
.L_x_43:
[----:B------:R-:W-:-:S06]  /*0fa0*/  IMAD R17, R16, 0x4, R1 ;  /* 0x0000000410117824 */ /* 0x000fcc00078e0201 */
[----:B------:R-:W5:Y:S01]  /*0fb0*/  LDL R17, [R17+0x4] ;  /* 0x0000040011117983 */ /* 0x000f620000100800 */
[----:B------:R-:W-:Y:S01]  /*0fc0*/  IMAD.SHL.U32 R18, R16, 0x20, RZ ;  /* 0x0000002010127824 */ /* 0x000fe200078e00ff */
[----:B------:R-:W-:-:S06]  /*0fd0*/  UMOV UR4, URZ ;  /* 0x000000ff00047c82 */ /* 0x000fcc0008000000 */
.L_x_42:
[----:B-----5:R-:W-:Y:S01]  /*0fe0*/  SHF.R.U32.HI R22, RZ, UR4, R17 ;  /* 0x00000004ff167c19 */ /* 0x020fe20008011611 */
[----:B------:R-:W-:-:S03]  /*0ff0*/  VIADD R10, R18, UR4 ;  /* 0x00000004120a7c36 */ /* 0x000fc60008000000 */
[----:B------:R-:W-:-:S04]  /*1000*/  LOP3.LUT R11, R22, 0x1, RZ, 0xc0, !PT ;  /* 0x00000001160b7812 */ /* 0x000fc800078ec0ff */
[----:B------:R-:W-:Y:S01]  /*1010*/  ISETP.NE.U32.AND P0, PT, R11, 0x1, PT ;  /* 0x000000010b00780c */ /* 0x000fe20003f05070 */
[----:B------:R-:W-:-:S03]  /*1020*/  IMAD R11, R10, 0x5, RZ ;  /* 0x000000050a0b7824 */ /* 0x000fc600078e02ff */
[----:B------:R-:W-:Y:S01]  /*1030*/  R2P PR, R22, 0x7e ;  /* 0x0000007e16007804 */ /* 0x000fe20000000000 */
[----:B------:R-:W-:-:S08]  /*1040*/  IMAD.WIDE.U32 R10, R11, 0x4, R8 ;  /* 0x000000040b0a7825 */ /* 0x000fd000078e0008 */
[----:B------:R-:W2:Y:S04]  /*1050*/  @!P0 LDG.E R20, desc[UR10][R10.64+0x8] ;  /* 0x0000080a0a148981 */ /* 0x000ea8000c1e1900 */
        /* <DEDUP_REMOVED lines=173> */
[----:B------:R-:W-:Y:S05]  /*1b30*/  @P0 BRA `(.L_x_39) ;  /* 0x0000000800fc0947 */ /* 0x000fea0003800000 */
[----:B------:R-:W-:Y:S01]  /*1b40*/  UMOV UR4, URZ ;  /* 0x000000ff00047c82 */ /* 0x000fe20008000000 */
[----:B------:R-:W-:Y:S01]  /*1b50*/  UMOV UR5, URZ ;  /* 0x000000ff00057c82 */ /* 0x000fe20008000000 */
[----:B--2---:R-:W-:Y:S02]  /*1b60*/  IMAD.MOV.U32 R6, RZ, RZ, RZ ;  /* 0x000000ffff067224 */ /* 0x004fe400078e00ff */
[----:B------:R-:W-:Y:S02]  /*1b70*/  IMAD.MOV.U32 R16, RZ, RZ, RZ ;  /* 0x000000ffff107224 */ /* 0x000fe400078e00ff */
[----:B------:R-:W-:Y:S02]  /*1b80*/  IMAD.U32 R3, RZ, RZ, UR4 ;  /* 0x00000004ff037e24 */ /* 0x000fe4000f8e00ff */
[----:B------:R-:W-:Y:S02]  /*1b90*/  IMAD.U32 R2, RZ, RZ, UR5 ;  /* 0x00000005ff027e24 */ /* 0x000fe4000f8e00ff */
[----:B------:R-:W-:-:S02]  /*1ba0*/  IMAD.U32 R5, RZ, RZ, UR4 ;  /* 0x00000004ff057e24 */ /* 0x000fc4000f8e00ff */
[----:B------:R-:W-:-:S07]  /*1bb0*/  IMAD.U32 R4, RZ, RZ, UR5 ;  /* 0x00000005ff047e24 */ /* 0x000fce000f8e00ff */
.L_x_45:
[----:B------:R-:W-:-:S06]  /*1bc0*/  IMAD R17, R16, 0x4, R1 ;  /* 0x0000000410117824 */ /* 0x000fcc00078e0201 */
[----:B------:R-:W5:Y:S01]  /*1bd0*/  LDL R17, [R17+0x4] ;  /* 0x0000040011117983 */ /* 0x000f620000100800 */
[----:B------:R-:W-:Y:S01]  /*1be0*/  IMAD.SHL.U32 R18, R16, 0x20, RZ ;  /* 0x0000002010127824 */ /* 0x000fe200078e00ff */
[----:B------:R-:W-:-:S06]  /*1bf0*/  UMOV UR4, URZ ;  /* 0x000000ff00047c82 */ /* 0x000fcc0008000000 */
.L_x_44:
        /* <DEDUP_REMOVED lines=8> */
[----:B------:R-:W3:Y:S04]  /*1c80*/  @P1 LDG.E R25, desc[UR10][R10.64+0x14] ;  /* 0x0000140a0a191981 */ /* 0x000ee8000c1e1900 */
[----:B------:R-:W4:Y:S04]  /*1c90*/  @!P0 LDG.E R21, desc[UR10][R10.64+0x4] ;  /* 0x0000040a0a158981 */ /* 0x000f28000c1e1900 */
[----:B------:R-:W4:Y:S04]  /*1ca0*/  @P2 LDG.E R27, desc[UR10][R10.64+0x28] ;  /* 0x0000280a0a1b2981 */ /* 0x000f28000c1e1900 */
[----:B------:R-:W4:Y:S04]  /*1cb0*/  @!P0 LDG.E R20, desc[UR10][R10.64+0x8] ;  /* 0x0000080a0a148981 */ /* 0x000f28000c1e1900 */
[----:B------:R-:W4:Y:S04]  /*1cc0*/  @!P0 LDG.E R22, desc[UR10][R10.64+0x10] ;  /* 0x0000100a0a168981 */ /* 0x000f28000c1e1900 */
[----:B------:R-:W4:Y:S01]  /*1cd0*/  @P1 LDG.E R24, desc[UR10][R10.64+0x24] ;  /* 0x0000240a0a181981 */ /* 0x000f22000c1e1900 */
[----:B--2---:R-:W-:-:S03]  /*1ce0*/  @!P0 LOP3.LUT R6, R6, R19, RZ, 0x3c, !PT ;  /* 0x0000001306068212 */ /* 0x004fc600078e3cff */
[----:B------:R-:W2:Y:S01]  /*1cf0*/  @!P0 LDG.E R19, desc[UR10][R10.64+0xc] ;  /* 0x00000c0a0a138981 */ /* 0x000ea2000c1e1900 */
[----:B---3--:R-:W-:-:S03]  /*1d00*/  @P1 LOP3.LUT R6, R6, R25, RZ, 0x3c, !PT ;  /* 0x0000001906061212 */ /* 0x008fc600078e3cff */
[----:B------:R-:W3:Y:S01]  /*1d10*/  @P3 LDG.E R25, desc[UR10][R10.64+0x3c] ;  /* 0x00003c0a0a193981 */ /* 0x000ee2000c1e1900 */
[----:B----4-:R-:W-:-:S03]  /*1d20*/  @!P0 LOP3.LUT R4, R4, R21, RZ, 0x3c, !PT ;  /* 0x0000001504048212 */ /* 0x010fc600078e3cff */
[----:B------:R-:W4:Y:S01]  /*1d30*/  @P1 LDG.E R21, desc[UR10][R10.64+0x18] ;  /* 0x0000180a0a151981 */ /* 0x000f22000c1e1900 */
[----:B------:R-:W-:-:S03]  /*1d40*/  @P2 LOP3.LUT R6, R6, R27, RZ, 0x3c, !PT ;  /* 0x0000001b06062212 */ /* 0x000fc600078e3cff */
[----:B------:R-:W4:Y:S01]  /*1d50*/  @P5 LDG.E R27, desc[UR10][R10.64+0x64] ;  /* 0x0000640a0a1b5981 */ /* 0x000f22000c1e1900 */
[----:B------:R-:W-:-:S03]  /*1d60*/  @!P0 LOP3.LUT R5, R5, R20, RZ, 0x3c, !PT ;  /* 0x0000001405058212 */ /* 0x000fc600078e3cff */
[----:B------:R-:W4:Y:S01]  /*1d70*/  @P1 LDG.E R20, desc[UR10][R10.64+0x1c] ;  /* 0x00001c0a0a141981 */ /* 0x000f22000c1e1900 */
[----:B------:R-:W-:-:S03]  /*1d80*/  @!P0 LOP3.LUT R3, R3, R22, RZ, 0x3c, !PT ;  /* 0x0000001603038212 */ /* 0x000fc600078e3cff */
[----:B------:R-:W4:Y:S01]  /*1d90*/  @P2 LDG.E R22, desc[UR10][R10.64+0x30] ;  /* 0x0000300a0a162981 */ /* 0x000f22000c1e1900 */
[----:B--2---:R-:W-:-:S03]  /*1da0*/  @!P0 LOP3.LUT R2, R2, R19, RZ, 0x3c, !PT ;  /* 0x0000001302028212 */ /* 0x004fc600078e3cff */
        /* <DEDUP_REMOVED lines=18> */
[----:B------:R-:W-:Y:S01]  /*1ed0*/  @P3 LOP3.LUT R5, R5, R20, RZ, 0x3c, !PT ;  /* 0x0000001405053212 */ /* 0x000fe200078e3cff */
[----:B------:R-:W4:Y:S04]  /*1ee0*/  @P6 LDG.E R24, desc[UR10][R10.64+0x80] ;  /* 0x0000800a0a186981 */ /* 0x000f28000c1e1900 */
        /* <DEDUP_REMOVED lines=24> */
[----:B------:R-:W4:Y:S01]  /*2070*/  @P6 LDG.E R20, desc[UR10][R10.64+0x88] ;  /* 0x0000880a0a146981 */ /* 0x000f22000c1e1900 */
        /* <DEDUP_REMOVED lines=12> */
[----:B------:R-:W-:Y:S02]  /*2140*/  @P0 LOP3.LUT R3, R3, R24, RZ, 0x3c, !PT ;  /* 0x0000001803030212 */ /* 0x000fe400078e3cff */
[----:B--2---:R-:W-:-:S04]  /*2150*/  @P6 LOP3.LUT R2, R2, R19, RZ, 0x3c, !PT ;  /* 0x0000001302026212 */ /* 0x004fc800078e3cff */
[----:B---3--:R-:W-:Y:S02]  /*2160*/  @P0 LOP3.LUT R2, R2, R25, RZ, 0x3c, !PT ;  /* 0x0000001902020212 */ /* 0x008fe400078e3cff */
[----:B----4-:R-:W-:Y:S02]  /*2170*/  @P0 LOP3.LUT R4, R4, R21, RZ, 0x3c, !PT ;  /* 0x0000001504040212 */ /* 0x010fe400078e3cff */
[----:B------:R-:W-:-:S13]  /*2180*/  R2P PR, R23.B1, 0x7f ;  /* 0x0000007f17007804 */ /* 0x000fda0000001000 */
[----:B------:R-:W2:Y:S04]  /*2190*/  @P0 LDG.E R21, desc[UR10][R10.64+0xa0] ;  /* 0x0000a00a0a150981 */ /* 0x000ea8000c1e1900 */
[----:B------:R-:W3:Y:S04]  /*21a0*/  @P1 LDG.E R25, desc[UR10][R10.64+0xb4] ;  /* 0x0000b40a0a191981 */ /* 0x000ee8000c1e1900 */
[----:B------:R-:W4:Y:S04]  /*21b0*/  @P2 LDG.E R27, desc[UR10][R10.64+0xc8] ;  /* 0x0000c80a0a1b2981 */ /* 0x000f28000c1e1900 */
[----:B------:R-:W4:Y:S04]  /*21c0*/  @P0 LDG.E R19, desc[UR10][R10.64+0xa4] ;  /* 0x0000a40a0a130981 */ /* 0x000f28000c1e1900 */
        /* <DEDUP_REMOVED lines=20> */
[----:B------:R-:W-:Y:S02]  /*2310*/  LOP3.LUT P0, RZ, R23, 0x8000, RZ, 0xc0, !PT ;  /* 0x0000800017ff7812 */ /* 0x000fe4000780c0ff */
[----:B---3--:R-:W-:Y:S01]  /*2320*/  @P1 LOP3.LUT R4, R4, R25, RZ, 0x3c, !PT ;  /* 0x0000001904041212 */ /* 0x008fe200078e3cff */
[----:B------:R-:W3:Y:S04]  /*2330*/  @P2 LDG.E R23, desc[UR10][R10.64+0xd4] ;  /* 0x0000d40a0a172981 */ /* 0x000ee8000c1e1900 */
[----:B------:R-:W3:Y:S01]  /*2340*/  @P5 LDG.E R25, desc[UR10][R10.64+0x104] ;  /* 0x0001040a0a195981 */ /* 0x000ee2000c1e1900 */
[----:B------:R-:W-:Y:S02]  /*2350*/  @P3 LOP3.LUT R6, R6, R29, RZ, 0x3c, !PT ;  /* 0x0000001d06063212 */ /* 0x000fe400078e3cff */
[----:B----4-:R-:W-:-:S02]  /*2360*/  @P1 LOP3.LUT R2, R2, R19, RZ, 0x3c, !PT ;  /* 0x0000001302021212 */ /* 0x010fc400078e3cff */
[----:B------:R-:W-:Y:S01]  /*2370*/  @P4 LOP3.LUT R6, R6, R27, RZ, 0x3c, !PT ;  /* 0x0000001b06064212 */ /* 0x000fe200078e3cff */
[----:B------:R-:W4:Y:S01]  /*2380*/  @P3 LDG.E R19, desc[UR10][R10.64+0xe0] ;  /* 0x0000e00a0a133981 */ /* 0x000f22000c1e1900 */
[----:B------:R-:W-:Y:S02]  /*2390*/  @P1 LOP3.LUT R3, R3, R22, RZ, 0x3c, !PT ;  /* 0x0000001603031212 */ /* 0x000fe400078e3cff */
[----:B------:R-:W-:Y:S01]  /*23a0*/  @P2 LOP3.LUT R5, R5, R24, RZ, 0x3c, !PT ;  /* 0x0000001805052212 */ /* 0x000fe200078e3cff */
[----:B------:R-:W4:Y:S04]  /*23b0*/  @P3 LDG.E R22, desc[UR10][R10.64+0xe4] ;  /* 0x0000e40a0a163981 */ /* 0x000f28000c1e1900 */
[----:B------:R-:W4:Y:S01]  /*23c0*/  @P3 LDG.E R24, desc[UR10][R10.64+0xec] ;  /* 0x0000ec0a0a183981 */ /* 0x000f22000c1e1900 */
[----:B------:R-:W-:-:S03]  /*23d0*/  @P2 LOP3.LUT R3, R3, R20, RZ, 0x3c, !PT ;  /* 0x0000001403032212 */ /* 0x000fc600078e3cff */
[----:B------:R-:W4:Y:S04]  /*23e0*/  @P4 LDG.E R20, desc[UR10][R10.64+0xf8] ;  /* 0x0000f80a0a144981 */ /* 0x000f28000c1e1900 */
[----:B------:R-:W4:Y:S01]  /*23f0*/  @P0 LDG.E R26, desc[UR10][R10.64+0x13c] ;  /* 0x00013c0a0a1a0981 */ /* 0x000f22000c1e1900 */
[----:B--2---:R-:W-:-:S03]  /*2400*/  @P2 LOP3.LUT R4, R4, R21, RZ, 0x3c, !PT ;  /* 0x0000001504042212 */ /* 0x004fc600078e3cff */
[----:B------:R-:W2:Y:S01]  /*2410*/  @P3 LDG.E R21, desc[UR10][R10.64+0xe8] ;  /* 0x0000e80a0a153981 */ /* 0x000ea2000c1e1900 */
[----:B---3--:R-:W-:-:S03]  /*2420*/  @P2 LOP3.LUT R2, R2, R23, RZ, 0x3c, !PT ;  /* 0x0000001702022212 */ /* 0x008fc600078e3cff */
[----:B------:R-:W3:Y:S01]  /*2430*/  @P4 LDG.E R23, desc[UR10][R10.64+0xf4] ;  /* 0x0000f40a0a174981 */ /* 0x000ee2000c1e1900 */
[----:B------:R-:W-:-:S03]  /*2440*/  @P5 LOP3.LUT R6, R6, R25, RZ, 0x3c, !PT ;  /* 0x0000001906065212 */ /* 0x000fc600078e3cff */
        /* <DEDUP_REMOVED lines=29> */
[----:B------:R-:W-:-:S04]  /*2620*/  UIADD3 UR4, UPT, UPT, UR4, 0x10, URZ ;  /* 0x0000001004047890 */ /* 0x000fc8000fffe0ff */
[----:B------:R-:W-:Y:S01]  /*2630*/  UISETP.NE.AND UP0, UPT, UR4, 0x20, UPT ;  /* 0x000000200400788c */ /* 0x000fe2000bf05270 */
[----:B----4-:R-:W-:Y:S02]  /*2640*/  @P6 LOP3.LUT R4, R4, R19, RZ, 0x3c, !PT ;  /* 0x0000001304046212 */ /* 0x010fe400078e3cff */
[----:B------:R-:W-:Y:S02]  /*2650*/  @P6 LOP3.LUT R5, R5, R22, RZ, 0x3c, !PT ;  /* 0x0000001605056212 */ /* 0x000fe400078e3cff */
[----:B------:R-:W-:Y:S02]  /*2660*/  @P6 LOP3.LUT R3, R3, R24, RZ, 0x3c, !PT ;  /* 0x0000001803036212 */ /* 0x000fe400078e3cff */
[----:B------:R-:W-:Y:S02]  /*2670*/  @P0 LOP3.LUT R5, R5, R20, RZ, 0x3c, !PT ;  /* 0x0000001405050212 */ /* 0x000fe400078e3cff */
[----:B------:R-:W-:Y:S02]  /*2680*/  @P0 LOP3.LUT R3, R3, R26, RZ, 0x3c, !PT ;  /* 0x0000001a03030212 */ /* 0x000fe400078e3cff */
[----:B--2---:R-:W-:-:S02]  /*2690*/  @P6 LOP3.LUT R2, R2, R21, RZ, 0x3c, !PT ;  /* 0x0000001502026212 */ /* 0x004fc400078e3cff */
[----:B---3--:R-:W-:Y:S02]  /*26a0*/  @P0 LOP3.LUT R4, R4, R23, RZ, 0x3c, !PT ;  /* 0x0000001704040212 */ /* 0x008fe400078e3cff */
[----:B------:R-:W-:Y:S01]  /*26b0*/  @P0 LOP3.LUT R2, R2, R25, RZ, 0x3c, !PT ;  /* 0x0000001902020212 */ /* 0x000fe200078e3cff */
[----:B------:R-:W-:Y:S06]  /*26c0*/  BRA.U UP0, `(.L_x_44) ;  /* 0xfffffff5004c7547 */ /* 0x000fec000b83ffff */
[----:B------:R-:W-:-:S05]  /*26d0*/  VIADD R16, R16, 0x1 ;  /* 0x0000000110107836 */ /* 0x000fca0000000000 */
[----:B------:R-:W-:-:S13]  /*26e0*/  ISETP.NE.AND P0, PT, R16, 0x5, PT ;  /* 0x000000051000780c */ /* 0x000fda0003f05270 */
[----:B------:R-:W-:Y:S05]  /*26f0*/  @P0 BRA `(.L_x_45) ;  /* 0xfffffff400300947 */ /* 0x000fea000383ffff */
[----:B------:R3:W-:Y:S04]  /*2700*/  STL [R1+0x4], R6 ;  /* 0x0000040601007387 */ /* 0x0007e80000100800 */
[----:B------:R3:W-:Y:S04]  /*2710*/  STL.64 [R1+0x8], R4 ;  /* 0x0000080401007387 */ /* 0x0007e80000100a00 */
[----:B------:R3:W-:Y:S02]  /*2720*/  STL.64 [R1+0x10], R2 ;  /* 0x0000100201007387 */ /* 0x0007e40000100a00 */
.L_x_39:
[----:B-1----:R-:W-:Y:S05]  /*2730*/  BSYNC.RECONVERGENT B1 ;  /* 0x0000000000017941 */ /* 0x002fea0003800200 */
.L_x_38:
[----:B------:R-:W-:Y:S01]  /*2740*/  ISETP.GT.U32.AND P0, PT, R13, 0x3, PT ;  /* 0x000000030d00780c */ /* 0x000fe20003f04070 */
[----:B------:R-:W-:Y:S01]  /*2750*/  VIADD R15, R15, 0x1 ;  /* 0x000000010f0f7836 */ /* 0x000fe20000000000 */
[--C-:B------:R-:W-:Y:S02]  /*2760*/  SHF.R.U64 R13, R13, 0x2, R12.reuse ;  /* 0x000000020d0d7819 */ /* 0x100fe4000000120c */
[----:B------:R-:W-:Y:S02]  /*2770*/  ISETP.GT.U32.AND.EX P0, PT, R12, RZ, PT, P0 ;  /* 0x000000ff0c00720c */ /* 0x000fe40003f04100 */
[----:B------:R-:W-:-:S11]  /*2780*/  SHF.R.U32.HI R12, RZ, 0x2, R12 ;  /* 0x00000002ff0c7819 */ /* 0x000fd6000001160c */
[----:B------:R-:W-:Y:S05]  /*2790*/  @P0 BRA `(.L_x_46) ;  /* 0xffffffd800cc0947 */ /* 0x000fea000383ffff */
.L_x_37:
[----:B-1----:R-:W-:Y:S05]  /*27a0*/  BSYNC.RECONVERGENT B0 ;  /* 0x0000000000007941 */ /* 0x002fea0003800200 */
.L_x_36:
[----:B------:R-:W-:Y:S01]  /*27b0*/  SHF.R.U32.HI R9, RZ, 0x2, R6 ;  /* 0x00000002ff097819 */ /* 0x000fe20000011606 */
[----:B------:R-:W1:Y:S01]  /*27c0*/  LDCU.64 UR4, c[0x0][0x380] ;  /* 0x00007000ff0477ac */ /* 0x000e620008000a00 */
[----:B0-----:R-:W-:Y:S01]  /*27d0*/  IMAD.MOV.U32 R10, RZ, RZ, R3 ;  /* 0x000000ffff0a7224 */ /* 0x001fe200078e0003 */
[----:B------:R0:W-:Y:S01]  /*27e0*/  STL [R1+0x4], R4 ;  /* 0x0000040401007387 */ /* 0x0001e20000100800 */
[----:B------:R-:W-:Y:S01]  /*27f0*/  LOP3.LUT R9, R9, R6, RZ, 0x3c, !PT ;  /* 0x0000000609097212 */ /* 0x000fe200078e3cff */
[----:B--23--:R-:W-:Y:S02]  /*2800*/  IMAD.SHL.U32 R6, R3, 0x10, RZ ;  /* 0x0000001003067824 */ /* 0x00cfe400078e00ff */
[----:B------:R0:W-:Y:S02]  /*2810*/  STL.64 [R1+0x18], RZ ;  /* 0x000018ff01007387 */ /* 0x0001e40000100a00 */
[C---:B------:R-:W-:Y:S02]  /*2820*/  IMAD.SHL.U32 R8, R9.reuse, 0x2, RZ ;  /* 0x0000000209087824 */ /* 0x040fe400078e00ff */
[----:B------:R0:W-:Y:S03]  /*2830*/  STL [R1+0x20], RZ ;  /* 0x000020ff01007387 */ /* 0x0001e60000100800 */
[----:B------:R-:W-:Y:S01]  /*2840*/  LOP3.LUT R6, R9, R8, R6, 0x96, !PT ;  /* 0x0000000809067212 */ /* 0x000fe200078e9606 */
[----:B------:R-:W-:Y:S01]  /*2850*/  IMAD.MOV.U32 R9, RZ, RZ, 0x2f800000 ;  /* 0x2f800000ff097424 */ /* 0x000fe200078e00ff */
[----:B------:R0:W-:Y:S01]  /*2860*/  STL.64 [R1+0x28], RZ ;  /* 0x000028ff01007387 */ /* 0x0001e20000100a00 */
[----:B------:R-:W-:Y:S01]  /*2870*/  IMAD.MOV.U32 R8, RZ, RZ, R5 ;  /* 0x000000ffff087224 */ /* 0x000fe200078e0005 */
[----:B------:R-:W-:-:S02]  /*2880*/  LOP3.LUT R11, R6, R3, RZ, 0x3c, !PT ;  /* 0x00000003060b7212 */ /* 0x000fc400078e3cff */
[----:B-1----:R-:W-:-:S03]  /*2890*/  LEA R12, P1, R7, UR4, 0x2 ;  /* 0x00000004070c7c11 */ /* 0x002fc6000f8210ff */
[----:B------:R-:W-:Y:S01]  /*28a0*/  VIADD R6, R11, 0x4802b077 ;  /* 0x4802b0770b067836 */ /* 0x000fe20000000000 */
[----:B------:R-:W-:Y:S01]  /*28b0*/  LEA.HI.X R13, R7, UR5, R0, 0x2, P1 ;  /* 0x00000005070d7c11 */ /* 0x000fe200088f1400 */
[----:B------:R0:W-:Y:S03]  /*28c0*/  STL.64 [R1+0x10], R10 ;  /* 0x0000100a01007387 */ /* 0x0001e60000100a00 */
[----:B------:R-:W-:-:S05]  /*28d0*/  I2FP.F32.U32 R6, R6 ;  /* 0x0000000600067245 */ /* 0x000fca0000201000 */
[----:B------:R-:W-:Y:S01]  /*28e0*/  FFMA R6, R6, R9, 1.1641532182693481445e-10 ;  /* 0x2f00000006067423 */ /* 0x000fe20000000009 */
[----:B------:R-:W-:-:S04]  /*28f0*/  IMAD.MOV.U32 R9, RZ, RZ, R2 ;  /* 0x000000ffff097224 */ /* 0x000fc800078e0002 */
[----:B------:R-:W-:Y:S01]  /*2900*/  FSETP.GEU.AND P0, PT, R6, 0.5, PT ;  /* 0x3f0000000600780b */ /* 0x000fe20003f0e000 */
[----:B------:R0:W-:Y:S03]  /*2910*/  STL.64 [R1+0x8], R8 ;  /* 0x0000080801007387 */ /* 0x0001e60000100a00 */
[----:B------:R-:W-:Y:S02]  /*2920*/  SEL R3, RZ, 0x1, !P0 ;  /* 0x00000001ff037807 */ /* 0x000fe40004000000 */
[----:B------:R-:W-:-:S03]  /*2930*/  IADD3 R7, P0, PT, R14, R7, RZ ;  /* 0x000000070e077210 */ /* 0x000fc60007f1e0ff */
[----:B------:R0:W-:Y:S02]  /*2940*/  STG.E desc[UR10][R12.64], R3 ;  /* 0x000000030c007986 */ /* 0x0001e4000c10190a */
[----:B------:R-:W-:Y:S01]  /*2950*/  IMAD.X R0, RZ, RZ, R0, P0 ;  /* 0x000000ffff007224 */ /* 0x000fe200000e0600 */
[----:B------:R-:W-:-:S04]  /*2960*/  ISETP.GE.U32.AND P0, PT, R7, UR6, PT ;  /* 0x0000000607007c0c */ /* 0x000fc8000bf06070 */
[----:B------:R-:W-:-:S13]  /*2970*/  ISETP.GE.U32.AND.EX P0, PT, R0, UR8, PT, P0 ;  /* 0x0000000800007c0c */ /* 0x000fda000bf06100 */
[----:B0-----:R-:W-:Y:S05]  /*2980*/  @!P0 BRA `(.L_x_47) ;  /* 0xffffffd400ec8947 */ /* 0x001fea000383ffff */
[----:B------:R-:W-:Y:S05]  /*2990*/  EXIT ;  /* 0x000000000000794d */ /* 0x000fea0003800000 */
.L_x_48:
        /* <DEDUP_REMOVED lines=14> */
.L_x_98:


//--------------------- .text._Z14occludedKernelPdS_Pimm --------------------------
	.section	.text._Z14occludedKernelPdS_Pimm,"ax",@progbits
	.align	128
        .global         _Z14occludedKernelPdS_Pimm
        .type           _Z14occludedKernelPdS_Pimm,@function
        .size           _Z14occludedKernelPdS_Pimm,(.L_x_94 - _Z14occludedKernelPdS_Pimm)
        .other          _Z14occludedKernelPdS_Pimm,@"STO_CUDA_ENTRY STV_DEFAULT"
_Z14occludedKernelPdS_Pimm:
.text._Z14occludedKernelPdS_Pimm:
[----:B------:R-:W-:Y:S01]  /*0000*/  LDC R1, c[0x0][0x37c] ;  /* 0x0000df00ff017b82 */ /* 0x000fe20000000800 */
[----:B------:R-:W0:Y:S01]  /*0010*/  S2R R0, SR_TID.X ;  /* 0x0000000000007919 */ /* 0x000e220000002100 */
[----:B------:R-:W1:Y:S06]  /*0020*/  LDCU.64 UR8, c[0x0][0x3a0] ;  /* 0x00007400ff0877ac */ /* 0x000e6c0008000a00 */
[----:B------:R-:W0:Y:S01]  /*0030*/  S2UR UR7, SR_CTAID.X ;  /* 0x00000000000779c3 */ /* 0x000e220000002500 */
[----:B------:R-:W1:Y:S07]  /*0040*/  LDCU.64 UR10, c[0x0][0x398] ;  /* 0x00007300ff0a77ac */ /* 0x000e6e0008000a00 */
[----:B------:R-:W0:Y:S01]  /*0050*/  LDC R11, c[0x0][0x360] ;  /* 0x0000d800ff0b7b82 */ /* 0x000e220000000800 */
[----:B-1----:R-:W-:-:S02]  /*0060*/  UIMAD UR6, UR9, UR10, URZ ;  /* 0x0000000a090672a4 */ /* 0x002fc4000f8e02ff */
[----:B------:R-:W-:Y:S02]  /*0070*/  UIMAD.WIDE.U32 UR4, UR8, UR10, URZ ;  /* 0x0000000a080472a5 */ /* 0x000fe4000f8e00ff */
[----:B------:R-:W-:-:S04]  /*0080*/  UIMAD UR6, UR8, UR11, UR6 ;  /* 0x0000000b080672a4 */ /* 0x000fc8000f8e0206 */
[----:B------:R-:W-:Y:S01]  /*0090*/  UIADD3 UR6, UPT, UPT, UR5, UR6, URZ ;  /* 0x0000000605067290 */ /* 0x000fe2000fffe0ff */
[----:B0-----:R-:W-:-:S05]  /*00a0*/  IMAD R11, R11, UR7, R0 ;  /* 0x000000070b0b7c24 */ /* 0x001fca000f8e0200 */
[----:B------:R-:W-:Y:S01]  /*00b0*/  IMAD.U32 R0, RZ, RZ, UR6 ;  /* 0x00000006ff007e24 */ /* 0x000fe2000f8e00ff */
[----:B------:R-:W-:-:S04]  /*00c0*/  ISETP.LT.U32.AND P0, PT, R11, UR4, PT ;  /* 0x000000040b007c0c */ /* 0x000fc8000bf01070 */
[----:B------:R-:W-:-:S13]  /*00d0*/  ISETP.GT.U32.AND.EX P0, PT, R0, RZ, PT, P0 ;  /* 0x000000ff0000720c */ /* 0x000fda0003f04100 */
[----:B------:R-:W-:Y:S05]  /*00e0*/  @!P0 EXIT ;  /* 0x000000000000894d */ /* 0x000fea0003800000 */
[----:B------:R-:W0:Y:S01]  /*00f0*/  LDCU.64 UR8, c[0x0][0x3a0] ;  /* 0x00007400ff0877ac */ /* 0x000e220008000a00 */
[----:B------:R-:W-:Y:S01]  /*0100*/  IMAD.MOV.U32 R10, RZ, RZ, RZ ;  /* 0x000000ffff0a7224 */ /* 0x000fe200078e00ff */
[----:B0-----:R-:W0:Y:S02]  /*0110*/  I2F.U64 R0, UR8 ;  /* 0x0000000800007d12 */ /* 0x001e240008301000 */
[----:B0-----:R-:W-:-:S06]  /*0120*/  VIADD R2, R0, 0xf3000000 ;  /* 0xf300000000027836 */ /* 0x001fcc0000000000 */
[----:B------:R0:W1:Y:S01]  /*0130*/  MUFU.RSQ R3, R0 ;  /* 0x0000000000037308 */ /* 0x0000620000001400 */
[----:B------:R-:W-:-:S13]  /*0140*/  ISETP.GT.U32.AND P0, PT, R2, 0x727fffff, PT ;  /* 0x727fffff0200780c */ /* 0x000fda0003f04070 */
[----:B0-----:R-:W-:Y:S05]  /*0150*/  @!P0 BRA `(.L_x_49) ;  /* 0x00000000000c8947 */ /* 0x001fea0003800000 */
[----:B------:R-:W-:-:S07]  /*0160*/  MOV R4, 0x180 ;  /* 0x0000018000047802 */ /* 0x000fce0000000f00 */
[----:B-1----:R-:W-:Y:S05]  /*0170*/  CALL.REL.NOINC `($__internal_6_$__cuda_sm20_sqrt_rn_f32_slowpath) ;  /* 0x0000001800cc7944 */ /* 0x002fea0003c00000 */
[----:B------:R-:W-:Y:S05]  /*0180*/  BRA `(.L_x_50) ;  /* 0x0000000000107947 */ /* 0x000fea0003800000 */
.L_x_49:
[----:B-1----:R-:W-:Y:S01]  /*0190*/  FMUL.FTZ R5, R0, R3 ;  /* 0x0000000300057220 */ /* 0x002fe20000410000 */
[----:B------:R-:W-:-:S03]  /*01a0*/  FMUL.FTZ R3, R3, 0.5 ;  /* 0x3f00000003037820 */ /* 0x000fc60000410000 */
[----:B------:R-:W-:-:S04]  /*01b0*/  FFMA R0, -R5, R5, R0 ;  /* 0x0000000505007223 */ /* 0x000fc80000000100 */
[----:B------:R-:W-:-:S07]  /*01c0*/  FFMA R0, R0, R3, R5 ;  /* 0x0000000300007223 */ /* 0x000fce0000000005 */
.L_x_50:
[----:B------:R-:W0:Y:S01]  /*01d0*/  F2I.TRUNC.NTZ R0, R0 ;  /* 0x0000000000007305 */ /* 0x000e22000020f100 */
[----:B------:R-:W1:Y:S01]  /*01e0*/  LDCU.64 UR8, c[0x0][0x358] ;  /* 0x00006b00ff0877ac */ /* 0x000e620008000a00 */
[----:B------:R-:W2:Y:S01]  /*01f0*/  LDCU.64 UR12, c[0x0][0x390] ;  /* 0x00007200ff0c77ac */ /* 0x000ea20008000a00 */
[----:B0-----:R-:W-:Y:S01]  /*0200*/  VIADD R12, R0, 0xffffffff ;  /* 0xffffffff000c7836 */ /* 0x001fe20000000000 */
[----:B------:R-:W-:-:S07]  /*0210*/  SHF.R.S32.HI R13, RZ, 0x1f, R0 ;  /* 0x0000001fff0d7819 */ /* 0x000fce0000011400 */
.L_x_80:
[----:B------:R-:W0:Y:S01]  /*0220*/  LDCU UR7, c[0x0][0x3a4] ;  /* 0x00007480ff0777ac */ /* 0x000e220008000800 */
[----:B------:R-:W-:Y:S01]  /*0230*/  BSSY.RECONVERGENT B0, `(.L_x_51) ;  /* 0x000001a000007945 */ /* 0x000fe20003800200 */
[----:B0-----:R-:W-:-:S04]  /*0240*/  LOP3.LUT R2, R10, UR7, RZ, 0xfc, !PT ;  /* 0x000000070a027c12 */ /* 0x001fc8000f8efcff */
[----:B------:R-:W-:-:S13]  /*0250*/  ISETP.NE.U32.AND P0, PT, R2, RZ, PT ;  /* 0x000000ff0200720c */ /* 0x000fda0003f05070 */
[----:B------:R-:W-:Y:S05]  /*0260*/  @P0 BRA `(.L_x_52) ;  /* 0x0000000000500947 */ /* 0x000fea0003800000 */
[----:B------:R-:W0:Y:S01]  /*0270*/  LDCU UR7, c[0x0][0x3a0] ;  /* 0x00007400ff0777ac */ /* 0x000e220008000800 */
[----:B------:R-:W-:Y:S01]  /*0280*/  IMAD.MOV.U32 R15, RZ, RZ, RZ ;  /* 0x000000ffff0f7224 */ /* 0x000fe200078e00ff */
[----:B0-----:R-:W0:Y:S01]  /*0290*/  I2F.U32.RP R4, UR7 ;  /* 0x0000000700047d06 */ /* 0x001e220008209000 */
[----:B------:R-:W-:-:S07]  /*02a0*/  ISETP.NE.U32.AND P1, PT, RZ, UR7, PT ;  /* 0x00000007ff007c0c */ /* 0x000fce000bf25070 */
[----:B0-----:R-:W0:Y:S02]  /*02b0*/  MUFU.RCP R4, R4 ;  /* 0x0000000400047308 */ /* 0x001e240000001000 */
[----:B0-----:R-:W-:-:S06]  /*02c0*/  VIADD R2, R4, 0xffffffe ;  /* 0x0ffffffe04027836 */ /* 0x001fcc0000000000 */
[----:B------:R0:W3:Y:S02]  /*02d0*/  F2I.FTZ.U32.TRUNC.NTZ R3, R2 ;  /* 0x0000000200037305 */ /* 0x0000e4000021f000 */
[----:B0-----:R-:W-:Y:S02]  /*02e0*/  IMAD.MOV.U32 R2, RZ, RZ, RZ ;  /* 0x000000ffff027224 */ /* 0x001fe400078e00ff */
[----:B---3--:R-:W-:-:S04]  /*02f0*/  IMAD.MOV R5, RZ, RZ, -R3 ;  /* 0x000000ffff057224 */ /* 0x008fc800078e0a03 */
[----:B------:R-:W-:-:S04]  /*0300*/  IMAD R5, R5, UR7, RZ ;  /* 0x0000000705057c24 */ /* 0x000fc8000f8e02ff */
[----:B------:R-:W-:-:S06]  /*0310*/  IMAD.HI.U32 R6, R3, R5, R2 ;  /* 0x0000000503067227 */ /* 0x000fcc00078e0002 */
[----:B------:R-:W-:-:S04]  /*0320*/  IMAD.HI.U32 R6, R6, R11, RZ ;  /* 0x0000000b06067227 */ /* 0x000fc800078e00ff */
[----:B------:R-:W-:-:S04]  /*0330*/  IMAD.MOV R6, RZ, RZ, -R6 ;  /* 0x000000ffff067224 */ /* 0x000fc800078e0a06 */
[----:B------:R-:W-:-:S05]  /*0340*/  IMAD R14, R6, UR7, R11 ;  /* 0x00000007060e7c24 */ /* 0x000fca000f8e020b */
[----:B------:R-:W-:-:S13]  /*0350*/  ISETP.GE.U32.AND P0, PT, R14, UR7, PT ;  /* 0x000000070e007c0c */ /* 0x000fda000bf06070 */
[----:B------:R-:W-:-:S05]  /*0360*/  @P0 VIADD R14, R14, -UR7 ;  /* 0x800000070e0e0c36 */ /* 0x000fca0008000000 */
[----:B------:R-:W-:-:S13]  /*0370*/  ISETP.GE.U32.AND P0, PT, R14, UR7, PT ;  /* 0x000000070e007c0c */ /* 0x000fda000bf06070 */
[----:B------:R-:W-:Y:S01]  /*0380*/  @P0 VIADD R14, R14, -UR7 ;  /* 0x800000070e0e0c36 */ /* 0x000fe20008000000 */
[----:B------:R-:W-:Y:S01]  /*0390*/  @!P1 LOP3.LUT R14, RZ, UR7, RZ, 0x33, !PT ;  /* 0x00000007ff0e9c12 */ /* 0x000fe2000f8e33ff */
[----:B------:R-:W-:Y:S06]  /*03a0*/  BRA `(.L_x_53) ;  /* 0x0000000000087947 */ /* 0x000fec0003800000 */
.L_x_52:
[----:B------:R-:W-:-:S07]  /*03b0*/  MOV R4, 0x3d0 ;  /* 0x000003d000047802 */ /* 0x000fce0000000f00 */
[----:B-12---:R-:W-:Y:S05]  /*03c0*/  CALL.REL.NOINC `($__internal_5_$__cuda_sm20_rem_u64) ;  /* 0x0000001400347944 */ /* 0x006fea0003c00000 */
.L_x_53:
[----:B-12---:R-:W-:Y:S05]  /*03d0*/  BSYNC.RECONVERGENT B0 ;  /* 0x0000000000007941 */ /* 0x006fea0003800200 */
.L_x_51:
[----:B------:R-:W0:Y:S02]  /*03e0*/  LDCU.64 UR10, c[0x0][0x390] ;  /* 0x00007200ff0a77ac */ /* 0x000e240008000a00 */
[----:B0-----:R-:W-:-:S04]  /*03f0*/  LEA R2, P0, R11, UR10, 0x2 ;  /* 0x0000000a0b027c11 */ /* 0x001fc8000f8010ff */
[----:B------:R-:W-:-:S05]  /*0400*/  LEA.HI.X R3, R11, UR11, R10, 0x2, P0 ;  /* 0x0000000b0b037c11 */ /* 0x000fca00080f140a */
[----:B------:R-:W2:Y:S01]  /*0410*/  LDG.E R2, desc[UR8][R2.64] ;  /* 0x0000000802027981 */ /* 0x000ea2000c1e1900 */
[----:B------:R-:W-:Y:S01]  /*0420*/  IADD3 R9, P1, PT, R11, -R14, RZ ;  /* 0x8000000e0b097210 */ /* 0x000fe20007f3e0ff */
[----:B------:R-:W-:Y:S04]  /*0430*/  BSSY.RECONVERGENT B0, `(.L_x_54) ;  /* 0x00000df000007945 */ /* 0x000fe80003800200 */
[----:B------:R-:W-:Y:S01]  /*0440*/  IMAD.X R14, R10, 0x1, ~R15, P1 ;  /* 0x000000010a0e7824 */ /* 0x000fe200008e0e0f */
[----:B--2---:R-:W-:-:S13]  /*0450*/  ISETP.NE.AND P0, PT, R2, 0x1, PT ;  /* 0x000000010200780c */ /* 0x004fda0003f05270 */
[----:B------:R-:W-:Y:S05]  /*0460*/  @P0 BRA `(.L_x_55) ;  /* 0x0000000c00480947 */ /* 0x000fea0003800000 */
[----:B------:R-:W-:Y:S01]  /*0470*/  BSSY.RECONVERGENT B1, `(.L_x_56) ;  /* 0x0000025000017945 */ /* 0x000fe20003800200 */
[----:B------:R-:W-:-:S07]  /*0480*/  IMAD.MOV.U32 R6, RZ, RZ, R11 ;  /* 0x000000ffff067224 */ /* 0x000fce00078e000b */
.L_x_58:
[----:B------:R-:W-:-:S05]  /*0490*/  VIADD R6, R6, 0xffffffff ;  /* 0xffffffff06067836 */ /* 0x000fca0000000000 */
[----:B------:R-:W-:Y:S02]  /*04a0*/  ISETP.GT.U32.AND P0, PT, R9, R6, PT ;  /* 0x000000060900720c */ /* 0x000fe40003f04070 */
[----:B------:R-:W-:-:S04]  /*04b0*/  SHF.R.S32.HI R5, RZ, 0x1f, R6 ;  /* 0x0000001fff057819 */ /* 0x000fc80000011406 */
[----:B------:R-:W-:-:S13]  /*04c0*/  ISETP.GT.U32.AND.EX P0, PT, R14, R5, PT, P0 ;  /* 0x000000050e00720c */ /* 0x000fda0003f04100 */
[----:B------:R-:W-:Y:S05]  /*04d0*/  @P0 BRA `(.L_x_57) ;  /* 0x0000000000780947 */ /* 0x000fea0003800000 */
[-C--:B------:R-:W-:Y:S02]  /*04e0*/  IABS R8, R0.reuse ;  /* 0x0000000000087213 */ /* 0x080fe40000000000 */
[----:B------:R-:W-:Y:S02]  /*04f0*/  IABS R15, R0 ;  /* 0x00000000000f7213 */ /* 0x000fe40000000000 */
[----:B------:R-:W0:Y:S01]  /*0500*/  I2F.U32.RP R4, R8 ;  /* 0x0000000800047306 */ /* 0x000e220000209000 */
[----:B------:R-:W-:Y:S02]  /*0510*/  ISETP.GE.AND P2, PT, R6, RZ, PT ;  /* 0x000000ff0600720c */ /* 0x000fe40003f46270 */
[----:B------:R-:W-:-:S05]  /*0520*/  IMAD.MOV R15, RZ, RZ, -R15 ;  /* 0x000000ffff0f7224 */ /* 0x000fca00078e0a0f */
[----:B0-----:R-:W0:Y:S02]  /*0530*/  MUFU.RCP R4, R4 ;  /* 0x0000000400047308 */ /* 0x001e240000001000 */
[----:B0-----:R-:W-:Y:S01]  /*0540*/  VIADD R2, R4, 0xffffffe ;  /* 0x0ffffffe04027836 */ /* 0x001fe20000000000 */
[----:B------:R-:W-:-:S05]  /*0550*/  IABS R4, R6 ;  /* 0x0000000600047213 */ /* 0x000fca0000000000 */
[----:B------:R0:W1:Y:S02]  /*0560*/  F2I.FTZ.U32.TRUNC.NTZ R3, R2 ;  /* 0x0000000200037305 */ /* 0x000064000021f000 */
[----:B0-----:R-:W-:Y:S02]  /*0570*/  IMAD.MOV.U32 R2, RZ, RZ, RZ ;  /* 0x000000ffff027224 */ /* 0x001fe400078e00ff */
[----:B-1----:R-:W-:-:S04]  /*0580*/  IMAD.MOV R7, RZ, RZ, -R3 ;  /* 0x000000ffff077224 */ /* 0x002fc800078e0a03 */
[----:B------:R-:W-:-:S04]  /*0590*/  IMAD R7, R7, R8, RZ ;  /* 0x0000000807077224 */ /* 0x000fc800078e02ff */
[----:B------:R-:W-:-:S04]  /*05a0*/  IMAD.HI.U32 R3, R3, R7, R2 ;  /* 0x0000000703037227 */ /* 0x000fc800078e0002 */
[----:B------:R-:W-:Y:S02]  /*05b0*/  IMAD.MOV.U32 R7, RZ, RZ, R15 ;  /* 0x000000ffff077224 */ /* 0x000fe400078e000f */
[----:B------:R-:W-:-:S04]  /*05c0*/  IMAD.HI.U32 R3, R3, R4, RZ ;  /* 0x0000000403037227 */ /* 0x000fc800078e00ff */
[----:B------:R-:W-:-:S05]  /*05d0*/  IMAD R3, R3, R7, R4 ;  /* 0x0000000703037224 */ /* 0x000fca00078e0204 */
[----:B------:R-:W-:-:S13]  /*05e0*/  ISETP.GT.U32.AND P0, PT, R8, R3, PT ;  /* 0x000000030800720c */ /* 0x000fda0003f04070 */
[----:B------:R-:W-:Y:S01]  /*05f0*/  @!P0 IMAD.IADD R3, R3, 0x1, -R8 ;  /* 0x0000000103038824 */ /* 0x000fe200078e0a08 */
[----:B------:R-:W-:-:S04]  /*0600*/  ISETP.NE.AND P0, PT, R0, RZ, PT ;  /* 0x000000ff0000720c */ /* 0x000fc80003f05270 */
[----:B------:R-:W-:-:S13]  /*0610*/  ISETP.GT.U32.AND P1, PT, R8, R3, PT ;  /* 0x000000030800720c */ /* 0x000fda0003f24070 */
[----:B------:R-:W-:-:S04]  /*0620*/  @!P1 IMAD.IADD R3, R3, 0x1, -R8 ;  /* 0x0000000103039824 */ /* 0x000fc800078e0a08 */
[----:B------:R-:W-:Y:S01]  /*0630*/  @!P2 IMAD.MOV R3, RZ, RZ, -R3 ;  /* 0x000000ffff03a224 */ /* 0x000fe200078e0a03 */
[----:B------:R-:W-:-:S04]  /*0640*/  @!P0 LOP3.LUT R3, RZ, R0, RZ, 0x33, !PT ;  /* 0x00000000ff038212 */ /* 0x000fc800078e33ff */
[----:B------:R-:W-:-:S13]  /*0650*/  ISETP.NE.AND P0, PT, R3, R12, PT ;  /* 0x0000000c0300720c */ /* 0x000fda0003f05270 */
[----:B------:R-:W-:Y:S05]  /*0660*/  @!P0 BRA `(.L_x_57) ;  /* 0x0000000000148947 */ /* 0x000fea0003800000 */
[----:B------:R-:W-:-:S04]  /*0670*/  LEA R2, P0, R6, UR12, 0x2 ;  /* 0x0000000c06027c11 */ /* 0x000fc8000f8010ff */
[----:B------:R-:W-:-:S05]  /*0680*/  LEA.HI.X R3, R6, UR13, R5, 0x2, P0 ;  /* 0x0000000d06037c11 */ /* 0x000fca00080f1405 */
[----:B------:R-:W2:Y:S02]  /*0690*/  LDG.E R2, desc[UR8][R2.64] ;  /* 0x0000000802027981 */ /* 0x000ea4000c1e1900 */
[----:B--2---:R-:W-:-:S13]  /*06a0*/  ISETP.NE.AND P0, PT, R2, 0x1, PT ;  /* 0x000000010200780c */ /* 0x004fda0003f05270 */
[----:B------:R-:W-:Y:S05]  /*06b0*/  @!P0 BRA `(.L_x_58) ;  /* 0xfffffffc00748947 */ /* 0x000fea000383ffff */
.L_x_57:
[----:B------:R-:W-:Y:S05]  /*06c0*/  BSYNC.RECONVERGENT B1 ;  /* 0x0000000000017941 */ /* 0x000fea0003800200 */
.L_x_56:
[----:B------:R-:W0:Y:S01]  /*06d0*/  LDC.64 R2, c[0x0][0x390] ;  /* 0x0000e400ff027b82 */ /* 0x000e220000000a00 */
[----:B------:R-:W-:Y:S01]  /*06e0*/  IADD3 R8, P0, PT, R0, R9, RZ ;  /* 0x0000000900087210 */ /* 0x000fe20007f1e0ff */
[----:B------:R-:W-:Y:S01]  /*06f0*/  BSSY.RECONVERGENT B1, `(.L_x_59) ;  /* 0x0000027000017945 */ /* 0x000fe20003800200 */
[----:B------:R-:W-:-:S03]  /*0700*/  IMAD.MOV.U32 R18, RZ, RZ, R11 ;  /* 0x000000ffff127224 */ /* 0x000fc600078e000b */
[----:B------:R-:W-:-:S08]  /*0710*/  IMAD.X R17, R13, 0x1, R14, P0 ;  /* 0x000000010d117824 */ /* 0x000fd000000e060e */
.L_x_61:
[----:B------:R-:W-:Y:S02]  /*0720*/  VIADD R15, R18, 0x1 ;  /* 0x00000001120f7836 */ /* 0x000fe40000000000 */
[----:B------:R-:W-:-:S03]  /*0730*/  IMAD.MOV.U32 R7, RZ, RZ, R18 ;  /* 0x000000ffff077224 */ /* 0x000fc600078e0012 */
[----:B------:R-:W-:Y:S02]  /*0740*/  ISETP.GT.U32.AND P0, PT, R8, R15, PT ;  /* 0x0000000f0800720c */ /* 0x000fe40003f04070 */
[----:B------:R-:W-:-:S04]  /*0750*/  SHF.R.S32.HI R16, RZ, 0x1f, R15 ;  /* 0x0000001fff107819 */ /* 0x000fc8000001140f */
[----:B------:R-:W-:-:S13]  /*0760*/  ISETP.GT.U32.AND.EX P0, PT, R17, R16, PT, P0 ;  /* 0x000000101100720c */ /* 0x000fda0003f04100 */
[----:B------:R-:W-:Y:S05]  /*0770*/  @!P0 BRA `(.L_x_60) ;  /* 0x0000000000788947 */ /* 0x000fea0003800000 */
[-C--:B------:R-:W-:Y:S02]  /*0780*/  IABS R18, R0.reuse ;  /* 0x0000000000127213 */ /* 0x080fe40000000000 */
[----:B------:R-:W-:Y:S02]  /*0790*/  IABS R20, R0 ;  /* 0x0000000000147213 */ /* 0x000fe40000000000 */
[----:B------:R-:W1:Y:S01]  /*07a0*/  I2F.U32.RP R19, R18 ;  /* 0x0000001200137306 */ /* 0x000e620000209000 */
[----:B------:R-:W-:Y:S02]  /*07b0*/  IABS R22, R15 ;  /* 0x0000000f00167213 */ /* 0x000fe40000000000 */
[----:B------:R-:W-:Y:S02]  /*07c0*/  ISETP.GE.AND P1, PT, R15, RZ, PT ;  /* 0x000000ff0f00720c */ /* 0x000fe40003f26270 */
[----:B------:R-:W-:-:S03]  /*07d0*/  ISETP.NE.AND P2, PT, R0, RZ, PT ;  /* 0x000000ff0000720c */ /* 0x000fc60003f45270 */
[----:B-1----:R-:W1:Y:S02]  /*07e0*/  MUFU.RCP R19, R19 ;  /* 0x0000001300137308 */ /* 0x002e640000001000 */
[----:B-1----:R-:W-:Y:S02]  /*07f0*/  VIADD R4, R19, 0xffffffe ;  /* 0x0ffffffe13047836 */ /* 0x002fe40000000000 */
[----:B------:R-:W-:-:S04]  /*0800*/  IMAD.MOV R19, RZ, RZ, -R20 ;  /* 0x000000ffff137224 */ /* 0x000fc800078e0a14 */
[----:B------:R1:W2:Y:S02]  /*0810*/  F2I.FTZ.U32.TRUNC.NTZ R5, R4 ;  /* 0x0000000400057305 */ /* 0x0002a4000021f000 */
[----:B-1----:R-:W-:Y:S02]  /*0820*/  IMAD.MOV.U32 R4, RZ, RZ, RZ ;  /* 0x000000ffff047224 */ /* 0x002fe400078e00ff */
[----:B--2---:R-:W-:-:S04]  /*0830*/  IMAD.MOV R21, RZ, RZ, -R5 ;  /* 0x000000ffff157224 */ /* 0x004fc800078e0a05 */
[----:B------:R-:W-:-:S04]  /*0840*/  IMAD R21, R21, R18, RZ ;  /* 0x0000001215157224 */ /* 0x000fc800078e02ff */
[----:B------:R-:W-:-:S04]  /*0850*/  IMAD.HI.U32 R20, R5, R21, R4 ;  /* 0x0000001505147227 */ /* 0x000fc800078e0004 */
[----:B------:R-:W-:-:S04]  /*0860*/  IMAD.MOV.U32 R5, RZ, RZ, R22 ;  /* 0x000000ffff057224 */ /* 0x000fc800078e0016 */
[----:B------:R-:W-:-:S04]  /*0870*/  IMAD.HI.U32 R4, R20, R5, RZ ;  /* 0x0000000514047227 */ /* 0x000fc800078e00ff */
[----:B------:R-:W-:-:S05]  /*0880*/  IMAD R5, R4, R19, R5 ;  /* 0x0000001304057224 */ /* 0x000fca00078e0205 */
[----:B------:R-:W-:-:S13]  /*0890*/  ISETP.GT.U32.AND P0, PT, R18, R5, PT ;  /* 0x000000051200720c */ /* 0x000fda0003f04070 */
[----:B------:R-:W-:-:S05]  /*08a0*/  @!P0 IMAD.IADD R5, R5, 0x1, -R18 ;  /* 0x0000000105058824 */ /* 0x000fca00078e0a12 */
[----:B------:R-:W-:-:S13]  /*08b0*/  ISETP.GT.U32.AND P0, PT, R18, R5, PT ;  /* 0x000000051200720c */ /* 0x000fda0003f04070 */
[----:B------:R-:W-:-:S04]  /*08c0*/  @!P0 IMAD.IADD R5, R5, 0x1, -R18 ;  /* 0x0000000105058824 */ /* 0x000fc800078e0a12 */
[----:B------:R-:W-:Y:S01]  /*08d0*/  @!P1 IMAD.MOV R5, RZ, RZ, -R5 ;  /* 0x000000ffff059224 */ /* 0x000fe200078e0a05 */
[----:B------:R-:W-:-:S04]  /*08e0*/  @!P2 LOP3.LUT R5, RZ, R0, RZ, 0x33, !PT ;  /* 0x00000000ff05a212 */ /* 0x000fc800078e33ff */
[----:B------:R-:W-:-:S13]  /*08f0*/  ISETP.NE.AND P0, PT, R5, RZ, PT ;  /* 0x000000ff0500720c */ /* 0x000fda0003f05270 */
[----:B------:R-:W-:Y:S05]  /*0900*/  @!P0 BRA `(.L_x_60) ;  /* 0x0000000000148947 */ /* 0x000fea0003800000 */
[----:B0-----:R-:W-:-:S06]  /*0910*/  IMAD.WIDE R4, R7, 0x4, R2 ;  /* 0x0000000407047825 */ /* 0x001fcc00078e0202 */
[----:B------:R-:W2:Y:S01]  /*0920*/  LDG.E R4, desc[UR8][R4.64+0x4] ;  /* 0x0000040804047981 */ /* 0x000ea2000c1e1900 */
[----:B------:R-:W-:Y:S01]  /*0930*/  IMAD.MOV.U32 R18, RZ, RZ, R15 ;  /* 0x000000ffff127224 */ /* 0x000fe200078e000f */
[----:B--2---:R-:W-:-:S13]  /*0940*/  ISETP.NE.AND P0, PT, R4, 0x1, PT ;  /* 0x000000010400780c */ /* 0x004fda0003f05270 */
[----:B------:R-:W-:Y:S05]  /*0950*/  @!P0 BRA `(.L_x_61) ;  /* 0xfffffffc00708947 */ /* 0x000fea000383ffff */
.L_x_60:
[----:B------:R-:W-:Y:S05]  /*0960*/  BSYNC.RECONVERGENT B1 ;  /* 0x0000000000017941 */ /* 0x000fea0003800200 */
.L_x_59:
[----:B------:R-:W-:Y:S01]  /*0970*/  BSSY.RECONVERGENT B1, `(.L_x_62) ;  /* 0x000000d000017945 */ /* 0x000fe20003800200 */
[----:B0-----:R-:W-:-:S07]  /*0980*/  IMAD.MOV.U32 R2, RZ, RZ, R11 ;  /* 0x000000ffff027224 */ /* 0x001fce00078e000b */
.L_x_64:
[----:B------:R-:W-:-:S05]  /*0990*/  IMAD.IADD R2, R2, 0x1, -R0 ;  /* 0x0000000102027824 */ /* 0x000fca00078e0a00 */
[----:B------:R-:W-:Y:S02]  /*09a0*/  ISETP.GT.U32.AND P0, PT, R9, R2, PT ;  /* 0x000000020900720c */ /* 0x000fe40003f04070 */
[----:B------:R-:W-:-:S04]  /*09b0*/  SHF.R.S32.HI R3, RZ, 0x1f, R2 ;  /* 0x0000001fff037819 */ /* 0x000fc80000011402 */
[----:B------:R-:W-:-:S13]  /*09c0*/  ISETP.GT.U32.AND.EX P0, PT, R14, R3, PT, P0 ;  /* 0x000000030e00720c */ /* 0x000fda0003f04100 */
[----:B------:R-:W-:Y:S05]  /*09d0*/  @P0 BRA `(.L_x_63) ;  /* 0x0000000000180947 */ /* 0x000fea0003800000 */
[----:B------:R-:W0:Y:S02]  /*09e0*/  LDCU.64 UR10, c[0x0][0x390] ;  /* 0x00007200ff0a77ac */ /* 0x000e240008000a00 */
[----:B0-----:R-:W-:-:S04]  /*09f0*/  LEA R4, P0, R2, UR10, 0x2 ;  /* 0x0000000a02047c11 */ /* 0x001fc8000f8010ff */
[----:B------:R-:W-:-:S05]  /*0a00*/  LEA.HI.X R5, R2, UR11, R3, 0x2, P0 ;  /* 0x0000000b02057c11 */ /* 0x000fca00080f1403 */
[----:B------:R-:W2:Y:S02]  /*0a10*/  LDG.E R4, desc[UR8][R4.64] ;  /* 0x0000000804047981 */ /* 0x000ea4000c1e1900 */
[----:B--2---:R-:W-:-:S13]  /*0a20*/  ISETP.NE.AND P0, PT, R4, 0x1, PT ;  /* 0x000000010400780c */ /* 0x004fda0003f05270 */
[----:B------:R-:W-:Y:S05]  /*0a30*/  @!P0 BRA `(.L_x_64) ;  /* 0xfffffffc00d48947 */ /* 0x000fea000383ffff */
.L_x_63:
[----:B------:R-:W-:Y:S05]  /*0a40*/  BSYNC.RECONVERGENT B1 ;  /* 0x0000000000017941 */ /* 0x000fea0003800200 */
.L_x_62:
[----:B------:R-:W0:Y:S01]  /*0a50*/  LDCU.64 UR10, c[0x0][0x3a0] ;  /* 0x00007400ff0a77ac */ /* 0x000e220008000a00 */
[----:B------:R-:W-:Y:S01]  /*0a60*/  IMAD.IADD R3, R0, 0x1, R11 ;  /* 0x0000000100037824 */ /* 0x000fe200078e020b */
[----:B------:R-:W-:Y:S04]  /*0a70*/  BSSY.RECONVERGENT B1, `(.L_x_65) ;  /* 0x0000014000017945 */ /* 0x000fe80003800200 */
[----:B------:R-:W-:Y:S02]  /*0a80*/  SHF.R.S32.HI R8, RZ, 0x1f, R3 ;  /* 0x0000001fff087819 */ /* 0x000fe40000011403 */
[----:B0-----:R-:W-:-:S04]  /*0a90*/  IADD3 R18, P0, PT, R9, UR10, RZ ;  /* 0x0000000a09127c10 */ /* 0x001fc8000ff1e0ff */
[----:B------:R-:W-:Y:S02]  /*0aa0*/  IADD3.X R17, PT, PT, R14, UR11, RZ, P0, !PT ;  /* 0x0000000b0e117c10 */ /* 0x000fe400087fe4ff */
[----:B------:R-:W-:-:S04]  /*0ab0*/  ISETP.GT.U32.AND P0, PT, R18, R3, PT ;  /* 0x000000031200720c */ /* 0x000fc80003f04070 */
[----:B------:R-:W-:-:S13]  /*0ac0*/  ISETP.GT.U32.AND.EX P0, PT, R17, R8, PT, P0 ;  /* 0x000000081100720c */ /* 0x000fda0003f04100 */
[----:B------:R-:W-:Y:S05]  /*0ad0*/  @!P0 BRA `(.L_x_66) ;  /* 0x0000000000348947 */ /* 0x000fea0003800000 */
[----:B------:R-:W-:-:S07]  /*0ae0*/  IMAD.MOV.U32 R9, RZ, RZ, R3 ;  /* 0x000000ffff097224 */ /* 0x000fce00078e0003 */
.L_x_67:
[----:B------:R-:W0:Y:S02]  /*0af0*/  LDCU.64 UR10, c[0x0][0x390] ;  /* 0x00007200ff0a77ac */ /* 0x000e240008000a00 */
[----:B0-----:R-:W-:-:S04]  /*0b00*/  LEA R4, P0, R3, UR10, 0x2 ;  /* 0x0000000a03047c11 */ /* 0x001fc8000f8010ff */
[----:B------:R-:W-:-:S05]  /*0b10*/  LEA.HI.X R5, R3, UR11, R8, 0x2, P0 ;  /* 0x0000000b03057c11 */ /* 0x000fca00080f1408 */
[----:B------:R-:W2:Y:S02]  /*0b20*/  LDG.E R4, desc[UR8][R4.64] ;  /* 0x0000000804047981 */ /* 0x000ea4000c1e1900 */
[----:B--2---:R-:W-:-:S13]  /*0b30*/  ISETP.NE.AND P0, PT, R4, 0x1, PT ;  /* 0x000000010400780c */ /* 0x004fda0003f05270 */
[----:B------:R-:W-:Y:S05]  /*0b40*/  @P0 BRA `(.L_x_66) ;  /* 0x0000000000180947 */ /* 0x000fea0003800000 */
[----:B------:R-:W-:-:S04]  /*0b50*/  IMAD.IADD R9, R0, 0x1, R9 ;  /* 0x0000000100097824 */ /* 0x000fc800078e0209 */
[--C-:B------:R-:W-:Y:S01]  /*0b60*/  IMAD.MOV.U32 R3, RZ, RZ, R9.reuse ;  /* 0x000000ffff037224 */ /* 0x100fe200078e0009 */
[----:B------:R-:W-:Y:S02]  /*0b70*/  ISETP.GT.U32.AND P0, PT, R18, R9, PT ;  /* 0x000000091200720c */ /* 0x000fe40003f04070 */
[----:B------:R-:W-:-:S04]  /*0b80*/  SHF.R.S32.HI R8, RZ, 0x1f, R9 ;  /* 0x0000001fff087819 */ /* 0x000fc80000011409 */
[----:B------:R-:W-:-:S13]  /*0b90*/  ISETP.GT.U32.AND.EX P0, PT, R17, R8, PT, P0 ;  /* 0x000000081100720c */ /* 0x000fda0003f04100 */
[----:B------:R-:W-:Y:S05]  /*0ba0*/  @P0 BRA `(.L_x_67) ;  /* 0xfffffffc00d00947 */ /* 0x000fea000383ffff */
.L_x_66:
[----:B------:R-:W-:Y:S05]  /*0bb0*/  BSYNC.RECONVERGENT B1 ;  /* 0x0000000000017941 */ /* 0x000fea0003800200 */
.L_x_65:
[----:B------:R-:W0:Y:S01]  /*0bc0*/  LDC.64 R4, c[0x0][0x3a0] ;  /* 0x0000e800ff047b82 */ /* 0x000e220000000a00 */
[----:B------:R-:W-:Y:S01]  /*0bd0*/  ISETP.GE.AND P2, PT, R6, RZ, PT ;  /* 0x000000ff0600720c */ /* 0x000fe20003f46270 */
[----:B------:R-:W-:Y:S01]  /*0be0*/  BSSY.RECONVERGENT B1, `(.L_x_68) ;  /* 0x0000013000017945 */ /* 0x000fe20003800200 */
[----:B------:R-:W-:Y:S01]  /*0bf0*/  ISETP.GE.AND P3, PT, R2, RZ, PT ;  /* 0x000000ff0200720c */ /* 0x000fe20003f66270 */
[----:B------:R-:W-:Y:S01]  /*0c00*/  IMAD.MOV.U32 R24, RZ, RZ, RZ ;  /* 0x000000ffff187224 */ /* 0x000fe200078e00ff */
[-C--:B0-----:R-:W-:Y:S02]  /*0c10*/  ISETP.GE.U32.AND P0, PT, R15, R4.reuse, PT ;  /* 0x000000040f00720c */ /* 0x081fe40003f06070 */
[----:B------:R-:W-:Y:S02]  /*0c20*/  ISETP.GE.U32.AND P1, PT, R3, R4, PT ;  /* 0x000000040300720c */ /* 0x000fe40003f26070 */
[-C--:B------:R-:W-:Y:S02]  /*0c30*/  ISETP.GE.U32.AND.EX P0, PT, R16, R5.reuse, PT, P0 ;  /* 0x000000051000720c */ /* 0x080fe40003f06100 */
[----:B------:R-:W-:-:S02]  /*0c40*/  ISETP.GE.U32.AND.EX P1, PT, R8, R5, PT, P1 ;  /* 0x000000050800720c */ /* 0x000fc40003f26110 */
[----:B------:R-:W-:Y:S01]  /*0c50*/  CS2R R4, SRZ ;  /* 0x0000000000047805 */ /* 0x000fe2000001ff00 */
[----:B------:R-:W-:Y:S10]  /*0c60*/  @!P2 BRA `(.L_x_69) ;  /* 0x000000000028a947 */ /* 0x000ff40003800000 */
[----:B------:R-:W0:Y:S02]  /*0c70*/  LDC.64 R14, c[0x0][0x390] ;  /* 0x0000e400ff0e7b82 */ /* 0x000e240000000a00 */
[----:B0-----:R-:W-:-:S06]  /*0c80*/  IMAD.WIDE.U32 R14, R6, 0x4, R14 ;  /* 0x00000004060e7825 */ /* 0x001fcc00078e000e */
[----:B------:R-:W2:Y:S02]  /*0c90*/  LDG.E R14, desc[UR8][R14.64] ;  /* 0x000000080e0e7981 */ /* 0x000ea4000c1e1900 */
[----:B--2---:R-:W-:-:S13]  /*0ca0*/  ISETP.NE.AND P2, PT, R14, RZ, PT ;  /* 0x000000ff0e00720c */ /* 0x004fda0003f45270 */
[----:B------:R-:W-:Y:S05]  /*0cb0*/  @P2 BRA `(.L_x_69) ;  /* 0x0000000000142947 */ /* 0x000fea0003800000 */
[----:B------:R-:W0:Y:S02]  /*0cc0*/  LDC.64 R14, c[0x0][0x388] ;  /* 0x0000e200ff0e7b82 */ /* 0x000e240000000a00 */
[----:B0-----:R-:W-:-:S06]  /*0cd0*/  IMAD.WIDE.U32 R14, R6, 0x8, R14 ;  /* 0x00000008060e7825 */ /* 0x001fcc00078e000e */
[----:B------:R-:W2:Y:S01]  /*0ce0*/  LDG.E.64 R14, desc[UR8][R14.64] ;  /* 0x000000080e0e7981 */ /* 0x000ea2000c1e1b00 */
[----:B------:R-:W-:Y:S01]  /*0cf0*/  IMAD.MOV.U32 R24, RZ, RZ, 0x1 ;  /* 0x00000001ff187424 */ /* 0x000fe200078e00ff */
[----:B--2---:R-:W-:-:S11]  /*0d00*/  DADD R4, RZ, R14 ;  /* 0x00000000ff047229 */ /* 0x004fd6000000000e */
.L_x_69:
[----:B------:R-:W-:Y:S05]  /*0d10*/  BSYNC.RECONVERGENT B1 ;  /* 0x0000000000017941 */ /* 0x000fea0003800200 */
.L_x_68:
[----:B------:R-:W-:Y:S04]  /*0d20*/  BSSY.RECONVERGENT B1, `(.L_x_70) ;  /* 0x000000c000017945 */ /* 0x000fe80003800200 */
[----:B------:R-:W-:Y:S05]  /*0d30*/  @P0 BRA `(.L_x_71) ;  /* 0x0000000000280947 */ /* 0x000fea0003800000 */
[----:B------:R-:W0:Y:S02]  /*0d40*/  LDC.64 R14, c[0x0][0x390] ;  /* 0x0000e400ff0e7b82 */ /* 0x000e240000000a00 */
[----:B0-----:R-:W-:-:S06]  /*0d50*/  IMAD.WIDE R14, R7, 0x4, R14 ;  /* 0x00000004070e7825 */ /* 0x001fcc00078e020e */
[----:B------:R-:W2:Y:S02]  /*0d60*/  LDG.E R14, desc[UR8][R14.64+0x4] ;  /* 0x000004080e0e7981 */ /* 0x000ea4000c1e1900 */
[----:B--2---:R-:W-:-:S13]  /*0d70*/  ISETP.NE.AND P0, PT, R14, RZ, PT ;  /* 0x000000ff0e00720c */ /* 0x004fda0003f05270 */
[----:B------:R-:W-:Y:S05]  /*0d80*/  @P0 BRA `(.L_x_71) ;  /* 0x0000000000140947 */ /* 0x000fea0003800000 */
[----:B------:R-:W0:Y:S02]  /*0d90*/  LDC.64 R14, c[0x0][0x388] ;  /* 0x0000e200ff0e7b82 */ /* 0x000e240000000a00 */
[----:B0-----:R-:W-:-:S06]  /*0da0*/  IMAD.WIDE R6, R7, 0x8, R14 ;  /* 0x0000000807067825 */ /* 0x001fcc00078e020e */
[----:B------:R-:W2:Y:S01]  /*0db0*/  LDG.E.64 R6, desc[UR8][R6.64+0x8] ;  /* 0x0000080806067981 */ /* 0x000ea2000c1e1b00 */
[----:B------:R-:W-:Y:S01]  /*0dc0*/  VIADD R24, R24, 0x1 ;  /* 0x0000000118187836 */ /* 0x000fe20000000000 */
[----:B--2---:R-:W-:-:S11]  /*0dd0*/  DADD R4, R4, R6 ;  /* 0x0000000004047229 */ /* 0x004fd60000000006 */
.L_x_71:
[----:B------:R-:W-:Y:S05]  /*0de0*/  BSYNC.RECONVERGENT B1 ;  /* 0x0000000000017941 */ /* 0x000fea0003800200 */
.L_x_70:
[----:B------:R-:W-:Y:S04]  /*0df0*/  BSSY.RECONVERGENT B1, `(.L_x_72) ;  /* 0x000000c000017945 */ /* 0x000fe80003800200 */
[----:B------:R-:W-:Y:S05]  /*0e00*/  @!P3 BRA `(.L_x_73) ;  /* 0x000000000028b947 */ /* 0x000fea0003800000 */
        /* <DEDUP_REMOVED lines=8> */
[----:B------:R-:W-:Y:S01]  /*0e90*/  VIADD R24, R24, 0x1 ;  /* 0x0000000118187836 */ /* 0x000fe20000000000 */
[----:B--2---:R-:W-:-:S11]  /*0ea0*/  DADD R4, R4, R6 ;  /* 0x0000000004047229 */ /* 0x004fd60000000006 */
.L_x_73:
[----:B------:R-:W-:Y:S05]  /*0eb0*/  BSYNC.RECONVERGENT B1 ;  /* 0x0000000000017941 */ /* 0x000fea0003800200 */
.L_x_72:
[----:B------:R-:W-:Y:S04]  /*0ec0*/  BSSY.RELIABLE B1, `(.L_x_74) ;  /* 0x0000012000017945 */ /* 0x000fe80003800100 */
[----:B------:R-:W-:Y:S05]  /*0ed0*/  @P1 BRA `(.L_x_75) ;  /* 0x0000000000341947 */ /* 0x000fea0003800000 */
[----:B------:R-:W0:Y:S02]  /*0ee0*/  LDCU.64 UR10, c[0x0][0x390] ;  /* 0x00007200ff0a77ac */ /* 0x000e240008000a00 */
[----:B0-----:R-:W-:-:S04]  /*0ef0*/  LEA R6, P0, R3, UR10, 0x2 ;  /* 0x0000000a03067c11 */ /* 0x001fc8000f8010ff */
[----:B------:R-:W-:-:S05]  /*0f00*/  LEA.HI.X R7, R3, UR11, R8, 0x2, P0 ;  /* 0x0000000b03077c11 */ /* 0x000fca00080f1408 */
[----:B------:R-:W2:Y:S02]  /*0f10*/  LDG.E R6, desc[UR8][R6.64] ;  /* 0x0000000806067981 */ /* 0x000ea4000c1e1900 */
[----:B--2---:R-:W-:-:S13]  /*0f20*/  ISETP.NE.AND P0, PT, R6, RZ, PT ;  /* 0x000000ff0600720c */ /* 0x004fda0003f05270 */
[----:B------:R-:W-:Y:S05]  /*0f30*/  @P0 BRA `(.L_x_75) ;  /* 0x00000000001c0947 */ /* 0x000fea0003800000 */
[----:B------:R-:W0:Y:S02]  /*0f40*/  LDCU.64 UR10, c[0x0][0x388] ;  /* 0x00007100ff0a77ac */ /* 0x000e240008000a00 */
[----:B0-----:R-:W-:-:S04]  /*0f50*/  LEA R2, P0, R3, UR10, 0x3 ;  /* 0x0000000a03027c11 */ /* 0x001fc8000f8018ff */
[----:B------:R-:W-:-:S06]  /*0f60*/  LEA.HI.X R3, R3, UR11, R8, 0x3, P0 ;  /* 0x0000000b03037c11 */ /* 0x000fcc00080f1c08 */
[----:B------:R-:W2:Y:S01]  /*0f70*/  LDG.E.64 R2, desc[UR8][R2.64] ;  /* 0x0000000802027981 */ /* 0x000ea2000c1e1b00 */
[----:B------:R-:W-:Y:S01]  /*0f80*/  VIADD R24, R24, 0x1 ;  /* 0x0000000118187836 */ /* 0x000fe20000000000 */
[----:B--2---:R-:W-:Y:S01]  /*0f90*/  DADD R4, R4, R2 ;  /* 0x0000000004047229 */ /* 0x004fe20000000002 */
[----:B------:R-:W-:Y:S10]  /*0fa0*/  BRA `(.L_x_76) ;  /* 0x00000000000c7947 */ /* 0x000ff40003800000 */
.L_x_75:
[----:B------:R-:W-:-:S13]  /*0fb0*/  ISETP.NE.AND P0, PT, R24, RZ, PT ;  /* 0x000000ff1800720c */ /* 0x000fda0003f05270 */
[----:B------:R-:W-:Y:S05]  /*0fc0*/  @!P0 BREAK.RELIABLE B1 ;  /* 0x0000000000018942 */ /* 0x000fea0003800100 */
[----:B------:R-:W-:Y:S05]  /*0fd0*/  @!P0 BRA `(.L_x_77) ;  /* 0x0000000000908947 */ /* 0x000fea0003800000 */
.L_x_76:
[----:B------:R-:W-:Y:S05]  /*0fe0*/  BSYNC.RELIABLE B1 ;  /* 0x0000000000017941 */ /* 0x000fea0003800100 */
.L_x_74:
[----:B------:R-:W0:Y:S01]  /*0ff0*/  I2F.F64.U32 R24, R24 ;  /* 0x0000001800187312 */ /* 0x000e220000201800 */
[----:B------:R-:W-:Y:S01]  /*1000*/  IMAD.MOV.U32 R2, RZ, RZ, 0x1 ;  /* 0x00000001ff027424 */ /* 0x000fe200078e00ff */
[----:B------:R-:W-:Y:S01]  /*1010*/  FSETP.GEU.AND P1, PT, |R5|, 6.5827683646048100446e-37, PT ;  /* 0x036000000500780b */ /* 0x000fe20003f2e200 */
[----:B------:R-:W-:Y:S05]  /*1020*/  BSSY.RECONVERGENT B1, `(.L_x_78) ;  /* 0x0000011000017945 */ /* 0x000fea0003800200 */
[----:B0-----:R-:W0:Y:S02]  /*1030*/  MUFU.RCP64H R3, R25 ;  /* 0x0000001900037308 */ /* 0x001e240000001800 */
[----:B0-----:R-:W-:-:S08]  /*1040*/  DFMA R6, -R24, R2, 1 ;  /* 0x3ff000001806742b */ /* 0x001fd00000000102 */
[----:B------:R-:W-:-:S08]  /*1050*/  DFMA R6, R6, R6, R6 ;  /* 0x000000060606722b */ /* 0x000fd00000000006 */
[----:B------:R-:W-:-:S08]  /*1060*/  DFMA R6, R2, R6, R2 ;  /* 0x000000060206722b */ /* 0x000fd00000000002 */
[----:B------:R-:W-:-:S08]  /*1070*/  DFMA R2, -R24, R6, 1 ;  /* 0x3ff000001802742b */ /* 0x000fd00000000106 */
[----:B------:R-:W-:-:S08]  /*1080*/  DFMA R2, R6, R2, R6 ;  /* 0x000000020602722b */ /* 0x000fd00000000006 */
[----:B------:R-:W-:-:S08]  /*1090*/  DMUL R6, R2, R4 ;  /* 0x0000000402067228 */ /* 0x000fd00000000000 */
        /* <DEDUP_REMOVED lines=8> */
[----:B------:R-:W-:Y:S05]  /*1120*/  CALL.REL.NOINC `($__internal_4_$__cuda_sm20_div_rn_f64_full) ;  /* 0x0000000000647944 */ /* 0x000fea0003c00000 */
.L_x_79:
[----:B------:R-:W-:Y:S05]  /*1130*/  BSYNC.RECONVERGENT B1 ;  /* 0x0000000000017941 */ /* 0x000fea0003800200 */
.L_x_78:
[----:B------:R-:W0:Y:S02]  /*1140*/  LDCU.64 UR10, c[0x0][0x380] ;  /* 0x00007000ff0a77ac */ /* 0x000e240008000a00 */
[----:B0-----:R-:W-:-:S04]  /*1150*/  LEA R4, P0, R11, UR10, 0x3 ;  /* 0x0000000a0b047c11 */ /* 0x001fc8000f8018ff */
[----:B------:R-:W-:-:S05]  /*1160*/  LEA.HI.X R5, R11, UR11, R10, 0x3, P0 ;  /* 0x0000000b0b057c11 */ /* 0x000fca00080f1c0a */
[----:B------:R1:W-:Y:S01]  /*1170*/  STG.E.64 desc[UR8][R4.64], R2 ;  /* 0x0000000204007986 */ /* 0x0003e2000c101b08 */
[----:B------:R-:W-:Y:S05]  /*1180*/  BRA `(.L_x_77) ;  /* 0x0000000000247947 */ /* 0x000fea0003800000 */
.L_x_55:
[----:B------:R-:W0:Y:S01]  /*1190*/  LDCU.128 UR16, c[0x0][0x380] ;  /* 0x00007000ff1077ac */ /* 0x000e220008000c00 */
[C---:B------:R-:W-:Y:S01]  /*11a0*/  IMAD.SHL.U32 R4, R11.reuse, 0x8, RZ ;  /* 0x000000080b047824 */ /* 0x040fe200078e00ff */
[----:B------:R-:W-:-:S04]  /*11b0*/  SHF.L.U64.HI R5, R11, 0x3, R10 ;  /* 0x000000030b057819 */ /* 0x000fc8000001020a */
[----:B0-----:R-:W-:-:S04]  /*11c0*/  IADD3 R2, P0, PT, R4, UR18, RZ ;  /* 0x0000001204027c10 */ /* 0x001fc8000ff1e0ff */
[----:B------:R-:W-:-:S06]  /*11d0*/  IADD3.X R3, PT, PT, R5, UR19, RZ, P0, !PT ;  /* 0x0000001305037c10 */ /* 0x000fcc00087fe4ff */
[----:B------:R-:W2:Y:S01]  /*11e0*/  LDG.E.64 R2, desc[UR8][R2.64] ;  /* 0x0000000802027981 */ /* 0x000ea2000c1e1b00 */
[----:B------:R-:W-:-:S04]  /*11f0*/  IADD3 R4, P0, PT, R4, UR16, RZ ;  /* 0x0000001004047c10 */ /* 0x000fc8000ff1e0ff */
[----:B------:R-:W-:-:S05]  /*1200*/  IADD3.X R5, PT, PT, R5, UR17, RZ, P0, !PT ;  /* 0x0000001105057c10 */ /* 0x000fca00087fe4ff */
[----:B--2---:R0:W-:Y:S04]  /*1210*/  STG.E.64 desc[UR8][R4.64], R2 ;  /* 0x0000000204007986 */ /* 0x0041e8000c101b08 */
.L_x_77:
[----:B------:R-:W-:Y:S05]  /*1220*/  BSYNC.RECONVERGENT B0 ;  /* 0x0000000000007941 */ /* 0x000fea0003800200 */
.L_x_54:
[----:B------:R-:W2:Y:S01]  /*1230*/  LDCU UR7, c[0x0][0x360] ;  /* 0x00006c00ff0777ac */ /* 0x000ea20008000800 */
[----:B01----:R-:W2:Y:S02]  /*1240*/  LDC R2, c[0x0][0x370] ;  /* 0x0000dc00ff027b82 */ /* 0x003ea40000000800 */
[----:B--2---:R-:W-:-:S05]  /*1250*/  IMAD R2, R2, UR7, RZ ;  /* 0x0000000702027c24 */ /* 0x004fca000f8e02ff */
[----:B------:R-:W-:-:S05]  /*1260*/  IADD3 R11, P0, PT, R2, R11, RZ ;  /* 0x0000000b020b7210 */ /* 0x000fca0007f1e0ff */
[----:B------:R-:W-:Y:S01]  /*1270*/  IMAD.X R10, RZ, RZ, R10, P0 ;  /* 0x000000ffff0a7224 */ /* 0x000fe200000e060a */
[----:B------:R-:W-:-:S04]  /*1280*/  ISETP.GE.U32.AND P0, PT, R11, UR4, PT ;  /* 0x000000040b007c0c */ /* 0x000fc8000bf06070 */
[----:B------:R-:W-:-:S13]  /*1290*/  ISETP.GE.U32.AND.EX P0, PT, R10, UR6, PT, P0 ;  /* 0x000000060a007c0c */ /* 0x000fda000bf06100 */
[----:B------:R-:W-:Y:S05]  /*12a0*/  @!P0 BRA `(.L_x_80) ;  /* 0xffffffec00dc8947 */ /* 0x000fea000383ffff */
[----:B------:R-:W-:Y:S05]  /*12b0*/  EXIT ;  /* 0x000000000000794d */ /* 0x000fea0003800000 */
        .weak           $__internal_4_$__cuda_sm20_div_rn_f64_full
        .type           $__internal_4_$__cuda_sm20_div_rn_f64_full,@function
        .size           $__internal_4_$__cuda_sm20_div_rn_f64_full,($__internal_5_$__cuda_sm20_rem_u64 - $__internal_4_$__cuda_sm20_div_rn_f64_full)
$__internal_4_$__cuda_sm20_div_rn_f64_full:
[C---:B------:R-:W-:Y:S01]  /*12c0*/  FSETP.GEU.AND P0, PT, |R25|.reuse, 1.469367938527859385e-39, PT ;  /* 0x001000001900780b */ /* 0x040fe20003f0e200 */
[--C-:B------:R-:W-:Y:S01]  /*12d0*/  IMAD.MOV.U32 R4, RZ, RZ, R24.reuse ;  /* 0x000000ffff047224 */ /* 0x100fe200078e0018 */
[----:B------:R-:W-:Y:S01]  /*12e0*/  LOP3.LUT R2, R25, 0x800fffff, RZ, 0xc0, !PT ;  /* 0x800fffff19027812 */ /* 0x000fe200078ec0ff */
[----:B------:R-:W-:Y:S01]  /*12f0*/  IMAD.MOV.U32 R5, RZ, RZ, R25 ;  /* 0x000000ffff057224 */ /* 0x000fe200078e0019 */
[C---:B------:R-:W-:Y:S01]  /*1300*/  FSETP.GEU.AND P2, PT, |R7|.reuse, 1.469367938527859385e-39, PT ;  /* 0x001000000700780b */ /* 0x040fe20003f4e200 */
[----:B------:R-:W-:Y:S01]  /*1310*/  IMAD.MOV.U32 R14, RZ, RZ, 0x1 ;  /* 0x00000001ff0e7424 */ /* 0x000fe200078e00ff */
[----:B------:R-:W-:Y:S01]  /*1320*/  LOP3.LUT R3, R2, 0x3ff00000, RZ, 0xfc, !PT ;  /* 0x3ff0000002037812 */ /* 0x000fe200078efcff */
[----:B------:R-:W-:Y:S01]  /*1330*/  IMAD.MOV.U32 R2, RZ, RZ, R24 ;  /* 0x000000ffff027224 */ /* 0x000fe200078e0018 */
[----:B------:R-:W-:Y:S01]  /*1340*/  LOP3.LUT R21, R7, 0x7ff00000, RZ, 0xc0, !PT ;  /* 0x7ff0000007157812 */ /* 0x000fe200078ec0ff */
[----:B------:R-:W-:Y:S01]  /*1350*/  IMAD.MOV.U32 R20, RZ, RZ, 0x1ca00000 ;  /* 0x1ca00000ff147424 */ /* 0x000fe200078e00ff */
[----:B------:R-:W-:Y:S01]  /*1360*/  LOP3.LUT R24, R25, 0x7ff00000, RZ, 0xc0, !PT ;  /* 0x7ff0000019187812 */ /* 0x000fe200078ec0ff */
[----:B------:R-:W-:Y:S02]  /*1370*/  BSSY.RECONVERGENT B2, `(.L_x_81) ;  /* 0x000004e000027945 */ /* 0x000fe40003800200 */
[----:B------:R-:W-:Y:S01]  /*1380*/  @!P0 DMUL R2, R4, 8.98846567431157953865e+307 ;  /* 0x7fe0000004028828 */ /* 0x000fe20000000000 */
[----:B------:R-:W-:Y:S01]  /*1390*/  ISETP.GE.U32.AND P1, PT, R21, R24, PT ;  /* 0x000000181500720c */ /* 0x000fe20003f26070 */
[----:B------:R-:W-:-:S02]  /*13a0*/  IMAD.MOV.U32 R23, RZ, RZ, R21 ;  /* 0x000000ffff177224 */ /* 0x000fc400078e0015 */
[----:B------:R-:W-:Y:S02]  /*13b0*/  @!P2 LOP3.LUT R16, R5, 0x7ff00000, RZ, 0xc0, !PT ;  /* 0x7ff000000510a812 */ /* 0x000fe400078ec0ff */
[----:B------:R-:W0:Y:S02]  /*13c0*/  MUFU.RCP64H R15, R3 ;  /* 0x00000003000f7308 */ /* 0x000e240000001800 */
[----:B------:R-:W-:Y:S02]  /*13d0*/  @!P2 ISETP.GE.U32.AND P3, PT, R21, R16, PT ;  /* 0x000000101500a20c */ /* 0x000fe40003f66070 */
[----:B------:R-:W-:Y:S02]  /*13e0*/  @!P0 LOP3.LUT R24, R3, 0x7ff00000, RZ, 0xc0, !PT ;  /* 0x7ff0000003188812 */ /* 0x000fe400078ec0ff */
[----:B------:R-:W-:-:S04]  /*13f0*/  @!P2 SEL R17, R20, 0x63400000, !P3 ;  /* 0x634000001411a807 */ /* 0x000fc80005800000 */
[----:B------:R-:W-:-:S04]  /*1400*/  @!P2 LOP3.LUT R18, R17, 0x80000000, R7, 0xf8, !PT ;  /* 0x800000001112a812 */ /* 0x000fc800078ef807 */
[----:B------:R-:W-:Y:S01]  /*1410*/  @!P2 LOP3.LUT R19, R18, 0x100000, RZ, 0xfc, !PT ;  /* 0x001000001213a812 */ /* 0x000fe200078efcff */
[----:B------:R-:W-:Y:S01]  /*1420*/  @!P2 IMAD.MOV.U32 R18, RZ, RZ, RZ ;  /* 0x000000ffff12a224 */ /* 0x000fe200078e00ff */
[----:B0-----:R-:W-:-:S08]  /*1430*/  DFMA R8, R14, -R2, 1 ;  /* 0x3ff000000e08742b */ /* 0x001fd00000000802 */
[----:B------:R-:W-:-:S08]  /*1440*/  DFMA R8, R8, R8, R8 ;  /* 0x000000080808722b */ /* 0x000fd00000000008 */
[----:B------:R-:W-:Y:S01]  /*1450*/  DFMA R14, R14, R8, R14 ;  /* 0x000000080e0e722b */ /* 0x000fe2000000000e */
[----:B------:R-:W-:Y:S01]  /*1460*/  SEL R9, R20, 0x63400000, !P1 ;  /* 0x6340000014097807 */ /* 0x000fe20004800000 */
[----:B------:R-:W-:-:S03]  /*1470*/  IMAD.MOV.U32 R8, RZ, RZ, R6 ;  /* 0x000000ffff087224 */ /* 0x000fc600078e0006 */
[----:B------:R-:W-:-:S03]  /*1480*/  LOP3.LUT R9, R9, 0x800fffff, R7, 0xf8, !PT ;  /* 0x800fffff09097812 */ /* 0x000fc600078ef807 */
[----:B------:R-:W-:-:S03]  /*1490*/  DFMA R16, R14, -R2, 1 ;  /* 0x3ff000000e10742b */ /* 0x000fc60000000802 */
[----:B------:R-:W-:-:S05]  /*14a0*/  @!P2 DFMA R8, R8, 2, -R18 ;  /* 0x400000000808a82b */ /* 0x000fca0000000812 */
[----:B------:R-:W-:-:S05]  /*14b0*/  DFMA R16, R14, R16, R14 ;  /* 0x000000100e10722b */ /* 0x000fca000000000e */
[----:B------:R-:W-:-:S03]  /*14c0*/  @!P2 LOP3.LUT R23, R9, 0x7ff00000, RZ, 0xc0, !PT ;  /* 0x7ff000000917a812 */ /* 0x000fc600078ec0ff */
[----:B------:R-:W-:Y:S02]  /*14d0*/  DMUL R14, R16, R8 ;  /* 0x00000008100e7228 */ /* 0x000fe40000000000 */
[----:B------:R-:W-:-:S05]  /*14e0*/  VIADD R25, R23, 0xffffffff ;  /* 0xffffffff17197836 */ /* 0x000fca0000000000 */
[----:B------:R-:W-:Y:S01]  /*14f0*/  ISETP.GT.U32.AND P0, PT, R25, 0x7feffffe, PT ;  /* 0x7feffffe1900780c */ /* 0x000fe20003f04070 */
[----:B------:R-:W-:Y:S01]  /*1500*/  VIADD R25, R24, 0xffffffff ;  /* 0xffffffff18197836 */ /* 0x000fe20000000000 */
[----:B------:R-:W-:-:S04]  /*1510*/  DFMA R18, R14, -R2, R8 ;  /* 0x800000020e12722b */ /* 0x000fc80000000008 */
[----:B------:R-:W-:-:S04]  /*1520*/  ISETP.GT.U32.OR P0, PT, R25, 0x7feffffe, P0 ;  /* 0x7feffffe1900780c */ /* 0x000fc80000704470 */
[----:B------:R-:W-:-:S09]  /*1530*/  DFMA R18, R16, R18, R14 ;  /* 0x000000121012722b */ /* 0x000fd2000000000e */
        /* <DEDUP_REMOVED lines=28> */
.L_x_82:
        /* <DEDUP_REMOVED lines=16> */
.L_x_85:
[----:B------:R-:W-:Y:S01]  /*1800*/  LOP3.LUT R15, R5, 0x80000, RZ, 0xfc, !PT ;  /* 0x00080000050f7812 */ /* 0x000fe200078efcff */
[----:B------:R-:W-:Y:S01]  /*1810*/  IMAD.MOV.U32 R14, RZ, RZ, R4 ;  /* 0x000000ffff0e7224 */ /* 0x000fe200078e0004 */
[----:B------:R-:W-:Y:S06]  /*1820*/  BRA `(.L_x_83) ;  /* 0x0000000000087947 */ /* 0x000fec0003800000 */
.L_x_84:
[----:B------:R-:W-:Y:S01]  /*1830*/  LOP3.LUT R15, R7, 0x80000, RZ, 0xfc, !PT ;  /* 0x00080000070f7812 */ /* 0x000fe200078efcff */
[----:B------:R-:W-:-:S07]  /*1840*/  IMAD.MOV.U32 R14, RZ, RZ, R6 ;  /* 0x000000ffff0e7224 */ /* 0x000fce00078e0006 */
.L_x_83:
[----:B------:R-:W-:Y:S05]  /*1850*/  BSYNC.RECONVERGENT B2 ;  /* 0x0000000000027941 */ /* 0x000fea0003800200 */
.L_x_81:
[----:B------:R-:W-:Y:S02]  /*1860*/  IMAD.MOV.U32 R23, RZ, RZ, 0x0 ;  /* 0x00000000ff177424 */ /* 0x000fe400078e00ff */
[----:B------:R-:W-:Y:S02]  /*1870*/  IMAD.MOV.U32 R2, RZ, RZ, R14 ;  /* 0x000000ffff027224 */ /* 0x000fe400078e000e */
[----:B------:R-:W-:Y:S01]  /*1880*/  IMAD.MOV.U32 R3, RZ, RZ, R15 ;  /* 0x000000ffff037224 */ /* 0x000fe200078e000f */
[----:B------:R-:W-:Y:S06]  /*1890*/  RET.REL.NODEC R22 `(_Z14occludedKernelPdS_Pimm) ;  /* 0xffffffe416d87950 */ /* 0x000fec0003c3ffff */
        .weak           $__internal_5_$__cuda_sm20_rem_u64
        .type           $__internal_5_$__cuda_sm20_rem_u64,@function
        .size           $__internal_5_$__cuda_sm20_rem_u64,($__internal_6_$__cuda_sm20_sqrt_rn_f32_slowpath - $__internal_5_$__cuda_sm20_rem_u64)
$__internal_5_$__cuda_sm20_rem_u64:
[----:B------:R-:W0:Y:S01]  /*18a0*/  LDCU.64 UR10, c[0x0][0x3a0] ;  /* 0x00007400ff0a77ac */ /* 0x000e220008000a00 */
[----:B------:R-:W1:Y:S01]  /*18b0*/  LDC.64 R2, c[0x0][0x3a0] ;  /* 0x0000e800ff027b82 */ /* 0x000e620000000a00 */
[----:B0-----:R-:W0:Y:S08]  /*18c0*/  I2F.U64.RP R5, UR10 ;  /* 0x0000000a00057d12 */ /* 0x001e300008309000 */
[----:B0-----:R-:W0:Y:S02]  /*18d0*/  MUFU.RCP R5, R5 ;  /* 0x0000000500057308 */ /* 0x001e240000001000 */
[----:B0-----:R-:W-:-:S06]  /*18e0*/  VIADD R6, R5, 0x1ffffffe ;  /* 0x1ffffffe05067836 */ /* 0x001fcc0000000000 */
        /* <DEDUP_REMOVED lines=11> */
[----:B------:R-:W-:-:S04]  /*19a0*/  IMAD.HI.U32 R8, P1, R7, R15, R8 ;  /* 0x0000000f07087227 */ /* 0x000fc80007820008 */
[----:B------:R-:W-:Y:S01]  /*19b0*/  IMAD.X R5, R5, 0x1, R7, P0 ;  /* 0x0000000105057824 */ /* 0x000fe200000e0607 */
[----:B------:R-:W-:-:S04]  /*19c0*/  IADD3 R9, P2, PT, R19, R8, RZ ;  /* 0x0000000813097210 */ /* 0x000fc80007f5e0ff */
[----:B------:R-:W-:Y:S01]  /*19d0*/  IADD3.X R5, PT, PT, RZ, RZ, R5, P2, P1 ;  /* 0x000000ffff057210 */ /* 0x000fe200017e2405 */
[----:B------:R-:W-:-:S04]  /*19e0*/  IMAD.WIDE.U32 R6, R9, R2, RZ ;  /* 0x0000000209067225 */ /* 0x000fc800078e00ff */
[----:B------:R-:W-:Y:S01]  /*19f0*/  IMAD R7, R9, R3, R7 ;  /* 0x0000000309077224 */ /* 0x000fe200078e0207 */
[----:B------:R-:W-:-:S03]  /*1a00*/  IADD3 R15, P0, PT, RZ, -R6, RZ ;  /* 0x80000006ff0f7210 */ /* 0x000fc60007f1e0ff */
[----:B------:R-:W-:Y:S02]  /*1a10*/  IMAD R7, R5, R2, R7 ;  /* 0x0000000205077224 */ /* 0x000fe400078e0207 */
[----:B------:R-:W-:-:S04]  /*1a20*/  IMAD.HI.U32 R8, R9, R15, RZ ;  /* 0x0000000f09087227 */ /* 0x000fc800078e00ff */
[----:B------:R-:W-:Y:S02]  /*1a30*/  IMAD.X R6, RZ, RZ, ~R7, P0 ;  /* 0x000000ffff067224 */ /* 0x000fe400000e0e07 */
[----:B------:R-:W-:Y:S02]  /*1a40*/  IMAD.MOV.U32 R7, RZ, RZ, RZ ;  /* 0x000000ffff077224 */ /* 0x000fe400078e00ff */
        /* <DEDUP_REMOVED lines=14> */
[----:B------:R-:W-:-:S04]  /*1b30*/  IMAD.WIDE.U32 R6, R9, R2, RZ ;  /* 0x0000000209067225 */ /* 0x000fc800078e00ff */
[----:B------:R-:W-:Y:S02]  /*1b40*/  IMAD.X R5, RZ, RZ, R5, P1 ;  /* 0x000000ffff057224 */ /* 0x000fe400008e0605 */
[----:B------:R-:W-:Y:S01]  /*1b50*/  IMAD R9, R9, R3, R7 ;  /* 0x0000000309097224 */ /* 0x000fe200078e0207 */
[----:B------:R-:W-:-:S03]  /*1b60*/  IADD3 R7, P1, PT, -R6, R11, RZ ;  /* 0x0000000b06077210 */ /* 0x000fc60007f3e1ff */
[-C--:B------:R-:W-:Y:S01]  /*1b70*/  IMAD R5, R5, R2.reuse, R9 ;  /* 0x0000000205057224 */ /* 0x080fe200078e0209 */
[----:B------:R-:W-:-:S03]  /*1b80*/  ISETP.GE.U32.AND P0, PT, R7, R2, PT ;  /* 0x000000020700720c */ /* 0x000fc60003f06070 */
[----:B------:R-:W-:Y:S01]  /*1b90*/  IMAD.X R8, R10, 0x1, ~R5, P1 ;  /* 0x000000010a087824 */ /* 0x000fe200008e0e05 */
[----:B------:R-:W-:-:S04]  /*1ba0*/  IADD3 R5, P1, PT, R7, -R2, RZ ;  /* 0x8000000207057210 */ /* 0x000fc80007f3e0ff */
[C---:B------:R-:W-:Y:S01]  /*1bb0*/  ISETP.GE.U32.AND.EX P0, PT, R8.reuse, R3, PT, P0 ;  /* 0x000000030800720c */ /* 0x040fe20003f06100 */
[----:B------:R-:W-:Y:S01]  /*1bc0*/  IMAD.X R6, R8, 0x1, ~R3, P1 ;  /* 0x0000000108067824 */ /* 0x000fe200008e0e03 */
[----:B------:R-:W-:Y:S02]  /*1bd0*/  ISETP.NE.U32.AND P1, PT, R2, RZ, PT ;  /* 0x000000ff0200720c */ /* 0x000fe40003f25070 */
[----:B------:R-:W-:Y:S02]  /*1be0*/  SEL R5, R5, R7, P0 ;  /* 0x0000000705057207 */ /* 0x000fe40000000000 */
[----:B------:R-:W-:Y:S02]  /*1bf0*/  SEL R6, R6, R8, P0 ;  /* 0x0000000806067207 */ /* 0x000fe40000000000 */
[CC--:B------:R-:W-:Y:S02]  /*1c00*/  ISETP.GE.U32.AND P0, PT, R5.reuse, R2.reuse, PT ;  /* 0x000000020500720c */ /* 0x0c0fe40003f06070 */
[----:B------:R-:W-:-:S02]  /*1c10*/  IADD3 R14, P2, PT, R5, -R2, RZ ;  /* 0x80000002050e7210 */ /* 0x000fc40007f5e0ff */
[C---:B------:R-:W-:Y:S02]  /*1c20*/  ISETP.GE.U32.AND.EX P0, PT, R6.reuse, R3, PT, P0 ;  /* 0x000000030600720c */ /* 0x040fe40003f06100 */
[----:B------:R-:W-:Y:S01]  /*1c30*/  ISETP.NE.AND.EX P1, PT, R3, RZ, PT, P1 ;  /* 0x000000ff0300720c */ /* 0x000fe20003f25310 */
[----:B------:R-:W-:Y:S01]  /*1c40*/  IMAD.X R15, R6, 0x1, ~R3, P2 ;  /* 0x00000001060f7824 */ /* 0x000fe200010e0e03 */
[----:B------:R-:W-:Y:S01]  /*1c50*/  SEL R14, R14, R5, P0 ;  /* 0x000000050e0e7207 */ /* 0x000fe20000000000 */
[----:B------:R-:W-:-:S03]  /*1c60*/  IMAD.MOV.U32 R5, RZ, RZ, 0x0 ;  /* 0x00000000ff057424 */ /* 0x000fc600078e00ff */
[----:B------:R-:W-:Y:S02]  /*1c70*/  SEL R15, R15, R6, P0 ;  /* 0x000000060f0f7207 */ /* 0x000fe40000000000 */
[----:B------:R-:W-:Y:S02]  /*1c80*/  SEL R14, R14, 0xffffffff, P1 ;  /* 0xffffffff0e0e7807 */ /* 0x000fe40000800000 */
[----:B------:R-:W-:Y:S01]  /*1c90*/  SEL R15, R15, 0xffffffff, P1 ;  /* 0xffffffff0f0f7807 */ /* 0x000fe20000800000 */
[----:B------:R-:W-:Y:S06]  /*1ca0*/  RET.REL.NODEC R4 `(_Z14occludedKernelPdS_Pimm) ;  /* 0xffffffe004d47950 */ /* 0x000fec0003c3ffff */
        .weak           $__internal_6_$__cuda_sm20_sqrt_rn_f32_slowpath
        .type           $__internal_6_$__cuda_sm20_sqrt_rn_f32_slowpath,@function
        .size           $__internal_6_$__cuda_sm20_sqrt_rn_f32_slowpath,(.L_x_94 - $__internal_6_$__cuda_sm20_sqrt_rn_f32_slowpath)
$__internal_6_$__cuda_sm20_sqrt_rn_f32_slowpath:
[----:B------:R-:W-:-:S13]  /*1cb0*/  LOP3.LUT P0, RZ, R0, 0x7fffffff, RZ, 0xc0, !PT ;  /* 0x7fffffff00ff7812 */ /* 0x000fda000780c0ff */
[----:B------:R-:W-:Y:S01]  /*1cc0*/  @!P0 IMAD.MOV.U32 R2, RZ, RZ, R0 ;  /* 0x000000ffff028224 */ /* 0x000fe200078e0000 */
[----:B------:R-:W-:Y:S06]  /*1cd0*/  @!P0 BRA `(.L_x_86) ;  /* 0x0000000000448947 */ /* 0x000fec0003800000 */
[----:B------:R-:W-:-:S13]  /*1ce0*/  FSETP.GEU.FTZ.AND P0, PT, R0, RZ, PT ;  /* 0x000000ff0000720b */ /* 0x000fda0003f1e000 */
[----:B------:R-:W-:Y:S01]  /*1cf0*/  @!P0 IMAD.MOV.U32 R2, RZ, RZ, 0x7fffffff ;  /* 0x7fffffffff028424 */ /* 0x000fe200078e00ff */
[----:B------:R-:W-:Y:S06]  /*1d00*/  @!P0 BRA `(.L_x_86) ;  /* 0x0000000000388947 */ /* 0x000fec0003800000 */
[----:B------:R-:W-:-:S13]  /*1d10*/  FSETP.GTU.FTZ.AND P0, PT, |R0|, +INF , PT ;  /* 0x7f8000000000780b */ /* 0x000fda0003f1c200 */
[----:B------:R-:W-:Y:S01]  /*1d20*/  @P0 FADD.FTZ R2, R0, 1 ;  /* 0x3f80000000020421 */ /* 0x000fe20000010000 */
[----:B------:R-:W-:Y:S06]  /*1d30*/  @P0 BRA `(.L_x_86) ;  /* 0x00000000002c0947 */ /* 0x000fec0003800000 */
[----:B------:R-:W-:-:S13]  /*1d40*/  FSETP.NEU.FTZ.AND P0, PT, |R0|, +INF , PT ;  /* 0x7f8000000000780b */ /* 0x000fda0003f1d200 */
[----:B------:R-:W-:Y:S01]  /*1d50*/  @!P0 IMAD.MOV.U32 R2, RZ, RZ, R0 ;  /* 0x000000ffff028224 */ /* 0x000fe200078e0000 */
[----:B------:R-:W-:Y:S06]  /*1d60*/  @!P0 BRA `(.L_x_86) ;  /* 0x0000000000208947 */ /* 0x000fec0003800000 */
[----:B------:R-:W-:-:S04]  /*1d70*/  FFMA R0, R0, 1.84467440737095516160e+19, RZ ;  /* 0x5f80000000007823 */ /* 0x000fc800000000ff */
[----:B------:R-:W0:Y:S02]  /*1d80*/  MUFU.RSQ R3, R0 ;  /* 0x0000000000037308 */ /* 0x000e240000001400 */
[----:B0-----:R-:W-:Y:S01]  /*1d90*/  FMUL.FTZ R5, R0, R3 ;  /* 0x0000000300057220 */ /* 0x001fe20000410000 */
[----:B------:R-:W-:-:S03]  /*1da0*/  FMUL.FTZ R3, R3, 0.5 ;  /* 0x3f00000003037820 */ /* 0x000fc60000410000 */
[----:B------:R-:W-:-:S04]  /*1db0*/  FADD.FTZ R2, -R5, -RZ ;  /* 0x800000ff05027221 */ /* 0x000fc80000010100 */
[----:B------:R-:W-:-:S04]  /*1dc0*/  FFMA R2, R5, R2, R0 ;  /* 0x0000000205027223 */ /* 0x000fc80000000000 */
[----:B------:R-:W-:-:S04]  /*1dd0*/  FFMA R2, R2, R3, R5 ;  /* 0x0000000302027223 */ /* 0x000fc80000000005 */
[----:B------:R-:W-:-:S07]  /*1de0*/  FMUL.FTZ R2, R2, 2.3283064365386962891e-10 ;  /* 0x2f80000002027820 */ /* 0x000fce0000410000 */
.L_x_86:
[----:B------:R-:W-:Y:S02]  /*1df0*/  IMAD.MOV.U32 R0, RZ, RZ, R2 ;  /* 0x000000ffff007224 */ /* 0x000fe400078e0002 */
[----:B------:R-:W-:Y:S02]  /*1e00*/  IMAD.MOV.U32 R2, RZ, RZ, R4 ;  /* 0x000000ffff027224 */ /* 0x000fe400078e0004 */
[----:B------:R-:W-:-:S04]  /*1e10*/  IMAD.MOV.U32 R3, RZ, RZ, 0x0 ;  /* 0x00000000ff037424 */ /* 0x000fc800078e00ff */
[----:B------:R-:W-:Y:S05]  /*1e20*/  RET.REL.NODEC R2 `(_Z14occludedKernelPdS_Pimm) ;  /* 0xffffffe002747950 */ /* 0x000fea0003c3ffff */
.L_x_87:
        /* <DEDUP_REMOVED lines=13> */
.L_x_94:


//--------------------- .nv.global.init           --------------------------
	.section	.nv.global.init,"aw",@progbits
	.align	4
.nv.global.init:
	.type		mrg32k3aM1SubSeq,@object
	.size		mrg32k3aM1SubSeq,(mrg32k3aM2SubSeq - mrg32k3aM1SubSeq)
mrg32k3aM1SubSeq:
        /*0000*/ 	.byte	0x0b, 0xcc, 0xee, 0x04, 0x73, 0x29, 0x8b, 0x6f, 0xf6, 0x53, 0x03, 0xf6, 0x23, 0xf6, 0xea, 0xda
        /* <DEDUP_REMOVED lines=125> */
	.type		mrg32k3aM2SubSeq,@object
	.size		mrg32k3aM2SubSeq,(mrg32k3aM1 - mrg32k3aM2SubSeq)
mrg32k3aM2SubSeq:
        /* <DEDUP_REMOVED lines=126> */
	.type		mrg32k3aM1,@object
	.size		mrg32k3aM1,(mrg32k3aM1Seq - mrg32k3aM1)
mrg32k3aM1:
        /* <DEDUP_REMOVED lines=144> */
	.type		mrg32k3aM1Seq,@object
	.size		mrg32k3aM1Seq,(mrg32k3aM2 - mrg32k3aM1Seq)
mrg32k3aM1Seq:
        /* <DEDUP_REMOVED lines=144> */
	.type		mrg32k3aM2,@object
	.size		mrg32k3aM2,(mrg32k3aM2Seq - mrg32k3aM2)
mrg32k3aM2:
        /* <DEDUP_REMOVED lines=144> */
	.type		mrg32k3aM2Seq,@object
	.size		mrg32k3aM2Seq,(precalc_xorwow_matrix - mrg32k3aM2Seq)
mrg32k3aM2Seq:
        /* <DEDUP_REMOVED lines=144> */
	.type		precalc_xorwow_matrix,@object
	.size		precalc_xorwow_matrix,(precalc_xorwow_offset_matrix - precalc_xorwow_matrix)
precalc_xorwow_matrix:
        /* <DEDUP_REMOVED lines=6400> */
	.type		precalc_xorwow_offset_matrix,@object
	.size		precalc_xorwow_offset_matrix,(.L_1 - precalc_xorwow_offset_matrix)
precalc_xorwow_offset_matrix:
        /* <DEDUP_REMOVED lines=6400> */
.L_1:


//--------------------- .nv.shared.reserved.0     --------------------------
	.section	.nv.shared.reserved.0,"aw",@nobits
	.weak		__nv_reservedSMEM_offset_0_alias
	.size		__nv_reservedSMEM_offset_0_alias, 0, 64
	.other		__nv_reservedSMEM_offset_0_alias,@"STO_CUDA_RESERVED_SHARED STV_DEFAULT"
__nv_reservedSMEM_offset_0_alias:
	.zero		0
	.zero		64


//--------------------- .nv.constant0._Z11norm2KernelPdS_mmmS_ --------------------------
	.section	.nv.constant0._Z11norm2KernelPdS_mmmS_,"a",@progbits
	.sectionflags	@""
	.align	4
.nv.constant0._Z11norm2KernelPdS_mmmS_:
	.zero		944


//--------------------- .nv.constant0._Z16meanCenterKernelPdS_mm --------------------------
	.section	.nv.constant0._Z16meanCenterKernelPdS_mm,"a",@progbits
	.sectionflags	@""
	.align	4
.nv.constant0._Z16meanCenterKernelPdS_mm:
	.zero		928


//--------------------- .nv.constant0._Z15normalizeKernelPdmm --------------------------
	.section	.nv.constant0._Z15normalizeKernelPdmm,"a",@progbits
	.sectionflags	@""
	.align	4
.nv.constant0._Z15normalizeKernelPdmm:
	.zero		920


//--------------------- .nv.constant0._Z16createMaskKernelPimm --------------------------
	.section	.nv.constant0._Z16createMaskKernelPimm,"a",@progbits
	.sectionflags	@""
	.align	4
.nv.constant0._Z16createMaskKernelPimm:
	.zero		920


//--------------------- .nv.constant0._Z14occludedKernelPdS_Pimm --------------------------
	.section	.nv.constant0._Z14occludedKernelPdS_Pimm,"a",@progbits
	.sectionflags	@""
	.align	4
.nv.constant0._Z14occludedKernelPdS_Pimm:
	.zero		936


//--------------------- SYMBOLS --------------------------

	.type		.nv.reservedSmem.offset0,@object
	.size		.nv.reservedSmem.offset0,0x4
